//
// Generated by NVIDIA NVVM Compiler
//
// Compiler Build ID: CL-36424714
// Cuda compilation tools, release 13.0, V13.0.88
// Based on NVVM 20.0.0
//

.version 9.0
.target sm_100
.address_size 64

	// .globl	_Z6conv1dIdEvPKT_PS0_ii
.const .align 8 .b8 _Z4maskIdE[80];
// _ZZ12conv1d_tiledIdEvPKT_PS0_iiE4tile has been demoted
// _ZZ20conv1d_tiled_cachingIdEvPKT_PS0_iiE4tile has been demoted
.const .align 4 .b8 _Z4maskIfE[40];
// _ZZ12conv1d_tiledIfEvPKT_PS0_iiE4tile has been demoted
// _ZZ20conv1d_tiled_cachingIfEvPKT_PS0_iiE4tile has been demoted
.const .align 2 .b8 _Z4maskIsE[20];
// _ZZ12conv1d_tiledIsEvPKT_PS0_iiE4tile has been demoted
// _ZZ20conv1d_tiled_cachingIsEvPKT_PS0_iiE4tile has been demoted

.visible .entry _Z6conv1dIdEvPKT_PS0_ii(
	.param .u64 .ptr .align 1 _Z6conv1dIdEvPKT_PS0_ii_param_0,
	.param .u64 .ptr .align 1 _Z6conv1dIdEvPKT_PS0_ii_param_1,
	.param .u32 _Z6conv1dIdEvPKT_PS0_ii_param_2,
	.param .u32 _Z6conv1dIdEvPKT_PS0_ii_param_3
)
{
	.reg .pred 	%p<55>;
	.reg .b32 	%r<43>;
	.reg .b64 	%rd<49>;
	.reg .b64 	%fd<96>;

	ld.param.u64 	%rd6, [_Z6conv1dIdEvPKT_PS0_ii_param_0];
	ld.param.u64 	%rd5, [_Z6conv1dIdEvPKT_PS0_ii_param_1];
	ld.param.u32 	%r28, [_Z6conv1dIdEvPKT_PS0_ii_param_2];
	ld.param.u32 	%r29, [_Z6conv1dIdEvPKT_PS0_ii_param_3];
	cvta.to.global.u64 	%rd1, %rd6;
	mov.u32 	%r30, %tid.x;
	mov.u32 	%r31, %ctaid.x;
	mov.u32 	%r32, %ntid.x;
	mad.lo.s32 	%r1, %r31, %r32, %r30;
	shr.u32 	%r33, %r29, 31;
	add.s32 	%r34, %r29, %r33;
	shr.s32 	%r35, %r34, 1;
	sub.s32 	%r2, %r1, %r35;
	setp.lt.s32 	%p1, %r29, 1;
	mov.f64 	%fd75, 0d0000000000000000;
	@%p1 bra 	$L__BB0_41;
	and.b32  	%r3, %r29, 7;
	setp.lt.u32 	%p2, %r29, 8;
	mov.f64 	%fd75, 0d0000000000000000;
	mov.b32 	%r41, 0;
	@%p2 bra 	$L__BB0_20;
	and.b32  	%r41, %r29, 2147483640;
	mov.f64 	%fd75, 0d0000000000000000;
	mov.b32 	%r39, 0;
	mov.u64 	%rd8, _Z4maskIdE;
$L__BB0_3:
	.pragma "nounroll";
	add.s32 	%r6, %r2, %r39;
	setp.lt.s32 	%p3, %r6, 0;
	setp.ge.s32 	%p4, %r6, %r28;
	mul.wide.u32 	%rd7, %r39, 8;
	add.s64 	%rd2, %rd8, %rd7;
	or.pred  	%p5, %p3, %p4;
	@%p5 bra 	$L__BB0_5;
	mul.wide.u32 	%rd9, %r6, 8;
	add.s64 	%rd10, %rd1, %rd9;
	ld.global.nc.f64 	%fd42, [%rd10];
	ld.const.f64 	%fd43, [%rd2];
	fma.rn.f64 	%fd75, %fd42, %fd43, %fd75;
$L__BB0_5:
	add.s32 	%r7, %r6, 1;
	setp.lt.s32 	%p6, %r7, 0;
	setp.ge.s32 	%p7, %r7, %r28;
	or.pred  	%p8, %p6, %p7;
	@%p8 bra 	$L__BB0_7;
	mul.wide.u32 	%rd11, %r7, 8;
	add.s64 	%rd12, %rd1, %rd11;
	ld.global.nc.f64 	%fd44, [%rd12];
	ld.const.f64 	%fd45, [%rd2+8];
	fma.rn.f64 	%fd75, %fd44, %fd45, %fd75;
$L__BB0_7:
	add.s32 	%r8, %r6, 2;
	setp.lt.s32 	%p9, %r8, 0;
	setp.ge.s32 	%p10, %r8, %r28;
	or.pred  	%p11, %p9, %p10;
	@%p11 bra 	$L__BB0_9;
	mul.wide.u32 	%rd13, %r8, 8;
	add.s64 	%rd14, %rd1, %rd13;
	ld.global.nc.f64 	%fd46, [%rd14];
	ld.const.f64 	%fd47, [%rd2+16];
	fma.rn.f64 	%fd75, %fd46, %fd47, %fd75;
$L__BB0_9:
	add.s32 	%r9, %r6, 3;
	setp.lt.s32 	%p12, %r9, 0;
	setp.ge.s32 	%p13, %r9, %r28;
	or.pred  	%p14, %p12, %p13;
	@%p14 bra 	$L__BB0_11;
	mul.wide.u32 	%rd15, %r9, 8;
	add.s64 	%rd16, %rd1, %rd15;
	ld.global.nc.f64 	%fd48, [%rd16];
	ld.const.f64 	%fd49, [%rd2+24];
	fma.rn.f64 	%fd75, %fd48, %fd49, %fd75;
$L__BB0_11:
	add.s32 	%r10, %r6, 4;
	setp.lt.s32 	%p15, %r10, 0;
	setp.ge.s32 	%p16, %r10, %r28;
	or.pred  	%p17, %p15, %p16;
	@%p17 bra 	$L__BB0_13;
	mul.wide.u32 	%rd17, %r10, 8;
	add.s64 	%rd18, %rd1, %rd17;
	ld.global.nc.f64 	%fd50, [%rd18];
	ld.const.f64 	%fd51, [%rd2+32];
	fma.rn.f64 	%fd75, %fd50, %fd51, %fd75;
$L__BB0_13:
	add.s32 	%r11, %r6, 5;
	setp.lt.s32 	%p18, %r11, 0;
	setp.ge.s32 	%p19, %r11, %r28;
	or.pred  	%p20, %p18, %p19;
	@%p20 bra 	$L__BB0_15;
	mul.wide.u32 	%rd19, %r11, 8;
	add.s64 	%rd20, %rd1, %rd19;
	ld.global.nc.f64 	%fd52, [%rd20];
	ld.const.f64 	%fd53, [%rd2+40];
	fma.rn.f64 	%fd75, %fd52, %fd53, %fd75;
$L__BB0_15:
	add.s32 	%r12, %r6, 6;
	setp.lt.s32 	%p21, %r12, 0;
	setp.ge.s32 	%p22, %r12, %r28;
	or.pred  	%p23, %p21, %p22;
	@%p23 bra 	$L__BB0_17;
	mul.wide.u32 	%rd21, %r12, 8;
	add.s64 	%rd22, %rd1, %rd21;
	ld.global.nc.f64 	%fd54, [%rd22];
	ld.const.f64 	%fd55, [%rd2+48];
	fma.rn.f64 	%fd75, %fd54, %fd55, %fd75;
$L__BB0_17:
	add.s32 	%r13, %r6, 7;
	setp.lt.s32 	%p24, %r13, 0;
	setp.ge.s32 	%p25, %r13, %r28;
	or.pred  	%p26, %p24, %p25;
	@%p26 bra 	$L__BB0_19;
	mul.wide.u32 	%rd23, %r13, 8;
	add.s64 	%rd24, %rd1, %rd23;
	ld.global.nc.f64 	%fd56, [%rd24];
	ld.const.f64 	%fd57, [%rd2+56];
	fma.rn.f64 	%fd75, %fd56, %fd57, %fd75;
$L__BB0_19:
	add.s32 	%r39, %r39, 8;
	setp.ne.s32 	%p27, %r39, %r41;
	@%p27 bra 	$L__BB0_3;
$L__BB0_20:
	setp.eq.s32 	%p28, %r3, 0;
	@%p28 bra 	$L__BB0_41;
	and.b32  	%r16, %r29, 3;
	setp.lt.u32 	%p29, %r3, 4;
	@%p29 bra 	$L__BB0_31;
	add.s32 	%r17, %r2, %r41;
	setp.lt.s32 	%p30, %r17, 0;
	setp.ge.s32 	%p31, %r17, %r28;
	mul.wide.u32 	%rd25, %r41, 8;
	mov.u64 	%rd26, _Z4maskIdE;
	add.s64 	%rd3, %rd26, %rd25;
	or.pred  	%p32, %p30, %p31;
	@%p32 bra 	$L__BB0_24;
	mul.wide.u32 	%rd27, %r17, 8;
	add.s64 	%rd28, %rd1, %rd27;
	ld.global.nc.f64 	%fd59, [%rd28];
	ld.const.f64 	%fd60, [%rd3];
	fma.rn.f64 	%fd75, %fd59, %fd60, %fd75;
$L__BB0_24:
	add.s32 	%r18, %r17, 1;
	setp.lt.s32 	%p33, %r18, 0;
	setp.ge.s32 	%p34, %r18, %r28;
	or.pred  	%p35, %p33, %p34;
	@%p35 bra 	$L__BB0_26;
	mul.wide.u32 	%rd29, %r18, 8;
	add.s64 	%rd30, %rd1, %rd29;
	ld.global.nc.f64 	%fd61, [%rd30];
	ld.const.f64 	%fd62, [%rd3+8];
	fma.rn.f64 	%fd75, %fd61, %fd62, %fd75;
$L__BB0_26:
	add.s32 	%r19, %r17, 2;
	setp.lt.s32 	%p36, %r19, 0;
	setp.ge.s32 	%p37, %r19, %r28;
	or.pred  	%p38, %p36, %p37;
	@%p38 bra 	$L__BB0_28;
	mul.wide.u32 	%rd31, %r19, 8;
	add.s64 	%rd32, %rd1, %rd31;
	ld.global.nc.f64 	%fd63, [%rd32];
	ld.const.f64 	%fd64, [%rd3+16];
	fma.rn.f64 	%fd75, %fd63, %fd64, %fd75;
$L__BB0_28:
	add.s32 	%r20, %r17, 3;
	setp.lt.s32 	%p39, %r20, 0;
	setp.ge.s32 	%p40, %r20, %r28;
	or.pred  	%p41, %p39, %p40;
	@%p41 bra 	$L__BB0_30;
	mul.wide.u32 	%rd33, %r20, 8;
	add.s64 	%rd34, %rd1, %rd33;
	ld.global.nc.f64 	%fd65, [%rd34];
	ld.const.f64 	%fd66, [%rd3+24];
	fma.rn.f64 	%fd75, %fd65, %fd66, %fd75;
$L__BB0_30:
	add.s32 	%r41, %r41, 4;
$L__BB0_31:
	setp.eq.s32 	%p42, %r16, 0;
	@%p42 bra 	$L__BB0_41;
	setp.eq.s32 	%p43, %r16, 1;
	@%p43 bra 	$L__BB0_38;
	add.s32 	%r23, %r2, %r41;
	setp.lt.s32 	%p44, %r23, 0;
	setp.ge.s32 	%p45, %r23, %r28;
	mul.wide.u32 	%rd35, %r41, 8;
	mov.u64 	%rd36, _Z4maskIdE;
	add.s64 	%rd4, %rd36, %rd35;
	or.pred  	%p46, %p44, %p45;
	@%p46 bra 	$L__BB0_35;
	mul.wide.u32 	%rd37, %r23, 8;
	add.s64 	%rd38, %rd1, %rd37;
	ld.global.nc.f64 	%fd68, [%rd38];
	ld.const.f64 	%fd69, [%rd4];
	fma.rn.f64 	%fd75, %fd68, %fd69, %fd75;
$L__BB0_35:
	add.s32 	%r24, %r23, 1;
	setp.lt.s32 	%p47, %r24, 0;
	setp.ge.s32 	%p48, %r24, %r28;
	or.pred  	%p49, %p47, %p48;
	@%p49 bra 	$L__BB0_37;
	mul.wide.u32 	%rd39, %r24, 8;
	add.s64 	%rd40, %rd1, %rd39;
	ld.global.nc.f64 	%fd70, [%rd40];
	ld.const.f64 	%fd71, [%rd4+8];
	fma.rn.f64 	%fd75, %fd70, %fd71, %fd75;
$L__BB0_37:
	add.s32 	%r41, %r41, 2;
$L__BB0_38:
	and.b32  	%r38, %r29, 1;
	setp.eq.b32 	%p50, %r38, 1;
	not.pred 	%p51, %p50;
	@%p51 bra 	$L__BB0_41;
	add.s32 	%r27, %r2, %r41;
	setp.lt.s32 	%p52, %r27, 0;
	setp.ge.s32 	%p53, %r27, %r28;
	or.pred  	%p54, %p52, %p53;
	@%p54 bra 	$L__BB0_41;
	mul.wide.u32 	%rd41, %r27, 8;
	add.s64 	%rd42, %rd1, %rd41;
	ld.global.nc.f64 	%fd72, [%rd42];
	mul.wide.u32 	%rd43, %r41, 8;
	mov.u64 	%rd44, _Z4maskIdE;
	add.s64 	%rd45, %rd44, %rd43;
	ld.const.f64 	%fd73, [%rd45];
	fma.rn.f64 	%fd75, %fd72, %fd73, %fd75;
$L__BB0_41:
	cvta.to.global.u64 	%rd46, %rd5;
	mul.wide.s32 	%rd47, %r1, 8;
	add.s64 	%rd48, %rd46, %rd47;
	st.global.f64 	[%rd48], %fd75;
	ret;

}
	// .globl	_Z12conv1d_tiledIdEvPKT_PS0_ii
.visible .entry _Z12conv1d_tiledIdEvPKT_PS0_ii(
	.param .u64 .ptr .align 1 _Z12conv1d_tiledIdEvPKT_PS0_ii_param_0,
	.param .u64 .ptr .align 1 _Z12conv1d_tiledIdEvPKT_PS0_ii_param_1,
	.param .u32 _Z12conv1d_tiledIdEvPKT_PS0_ii_param_2,
	.param .u32 _Z12conv1d_tiledIdEvPKT_PS0_ii_param_3
)
{
	.reg .pred 	%p<14>;
	.reg .b32 	%r<62>;
	.reg .b64 	%rd<27>;
	.reg .b64 	%fd<77>;
	// demoted variable
	.shared .align 8 .b8 _ZZ12conv1d_tiledIdEvPKT_PS0_iiE4tile[2120];
	ld.param.u64 	%rd5, [_Z12conv1d_tiledIdEvPKT_PS0_ii_param_0];
	ld.param.u64 	%rd4, [_Z12conv1d_tiledIdEvPKT_PS0_ii_param_1];
	ld.param.u32 	%r22, [_Z12conv1d_tiledIdEvPKT_PS0_ii_param_2];
	ld.param.u32 	%r23, [_Z12conv1d_tiledIdEvPKT_PS0_ii_param_3];
	cvta.to.global.u64 	%rd1, %rd5;
	mov.u32 	%r1, %tid.x;
	mov.u32 	%r24, %ctaid.x;
	mov.u32 	%r2, %ntid.x;
	mul.lo.s32 	%r25, %r24, %r2;
	add.s32 	%r3, %r25, %r1;
	shr.u32 	%r26, %r23, 31;
	add.s32 	%r27, %r23, %r26;
	shr.s32 	%r4, %r27, 1;
	sub.s32 	%r28, %r25, %r2;
	add.s32 	%r5, %r28, %r1;
	sub.s32 	%r29, %r2, %r4;
	setp.lt.u32 	%p1, %r1, %r29;
	@%p1 bra 	$L__BB1_4;
	setp.lt.s32 	%p2, %r5, 0;
	mov.f64 	%fd67, 0d0000000000000000;
	@%p2 bra 	$L__BB1_3;
	mul.wide.u32 	%rd6, %r5, 8;
	add.s64 	%rd7, %rd1, %rd6;
	ld.global.nc.f64 	%fd67, [%rd7];
$L__BB1_3:
	sub.s32 	%r30, %r1, %r2;
	add.s32 	%r31, %r30, %r4;
	shl.b32 	%r32, %r31, 3;
	mov.u32 	%r33, _ZZ12conv1d_tiledIdEvPKT_PS0_iiE4tile;
	add.s32 	%r34, %r33, %r32;
	st.shared.f64 	[%r34], %fd67;
$L__BB1_4:
	mul.wide.u32 	%rd8, %r3, 8;
	add.s64 	%rd9, %rd1, %rd8;
	ld.global.nc.f64 	%fd18, [%rd9];
	add.s32 	%r35, %r4, %r1;
	shl.b32 	%r36, %r35, 3;
	mov.u32 	%r37, _ZZ12conv1d_tiledIdEvPKT_PS0_iiE4tile;
	add.s32 	%r6, %r37, %r36;
	st.shared.f64 	[%r6], %fd18;
	add.s32 	%r7, %r3, %r2;
	setp.ge.u32 	%p3, %r1, %r4;
	@%p3 bra 	$L__BB1_8;
	setp.ge.s32 	%p4, %r7, %r22;
	mov.f64 	%fd68, 0d0000000000000000;
	@%p4 bra 	$L__BB1_7;
	mul.wide.s32 	%rd10, %r7, 8;
	add.s64 	%rd11, %rd1, %rd10;
	ld.global.nc.f64 	%fd68, [%rd11];
$L__BB1_7:
	shl.b32 	%r38, %r2, 3;
	add.s32 	%r39, %r6, %r38;
	st.shared.f64 	[%r39], %fd68;
$L__BB1_8:
	bar.sync 	0;
	setp.lt.s32 	%p5, %r23, 1;
	mov.f64 	%fd76, 0d0000000000000000;
	@%p5 bra 	$L__BB1_20;
	and.b32  	%r8, %r23, 7;
	setp.lt.u32 	%p6, %r23, 8;
	mov.f64 	%fd76, 0d0000000000000000;
	mov.b32 	%r60, 0;
	@%p6 bra 	$L__BB1_12;
	and.b32  	%r60, %r23, 2147483640;
	neg.s32 	%r58, %r60;
	shl.b32 	%r41, %r1, 3;
	add.s32 	%r43, %r41, %r37;
	add.s32 	%r57, %r43, 32;
	mov.u64 	%rd13, _Z4maskIdE;
	add.s64 	%rd26, %rd13, 32;
	mov.f64 	%fd76, 0d0000000000000000;
$L__BB1_11:
	.pragma "nounroll";
	ld.shared.f64 	%fd24, [%r57+-32];
	ld.const.f64 	%fd25, [%rd26+-32];
	fma.rn.f64 	%fd26, %fd24, %fd25, %fd76;
	ld.shared.f64 	%fd27, [%r57+-24];
	ld.const.f64 	%fd28, [%rd26+-24];
	fma.rn.f64 	%fd29, %fd27, %fd28, %fd26;
	ld.shared.f64 	%fd30, [%r57+-16];
	ld.const.f64 	%fd31, [%rd26+-16];
	fma.rn.f64 	%fd32, %fd30, %fd31, %fd29;
	ld.shared.f64 	%fd33, [%r57+-8];
	ld.const.f64 	%fd34, [%rd26+-8];
	fma.rn.f64 	%fd35, %fd33, %fd34, %fd32;
	ld.shared.f64 	%fd36, [%r57];
	ld.const.f64 	%fd37, [%rd26];
	fma.rn.f64 	%fd38, %fd36, %fd37, %fd35;
	ld.shared.f64 	%fd39, [%r57+8];
	ld.const.f64 	%fd40, [%rd26+8];
	fma.rn.f64 	%fd41, %fd39, %fd40, %fd38;
	ld.shared.f64 	%fd42, [%r57+16];
	ld.const.f64 	%fd43, [%rd26+16];
	fma.rn.f64 	%fd44, %fd42, %fd43, %fd41;
	ld.shared.f64 	%fd45, [%r57+24];
	ld.const.f64 	%fd46, [%rd26+24];
	fma.rn.f64 	%fd76, %fd45, %fd46, %fd44;
	add.s32 	%r58, %r58, 8;
	add.s32 	%r57, %r57, 64;
	add.s64 	%rd26, %rd26, 64;
	setp.ne.s32 	%p7, %r58, 0;
	@%p7 bra 	$L__BB1_11;
$L__BB1_12:
	setp.eq.s32 	%p8, %r8, 0;
	@%p8 bra 	$L__BB1_20;
	and.b32  	%r17, %r23, 3;
	setp.lt.u32 	%p9, %r8, 4;
	@%p9 bra 	$L__BB1_15;
	add.s32 	%r44, %r60, %r1;
	shl.b32 	%r45, %r44, 3;
	add.s32 	%r47, %r37, %r45;
	ld.shared.f64 	%fd48, [%r47];
	mul.wide.u32 	%rd14, %r60, 8;
	mov.u64 	%rd15, _Z4maskIdE;
	add.s64 	%rd16, %rd15, %rd14;
	ld.const.f64 	%fd49, [%rd16];
	fma.rn.f64 	%fd50, %fd48, %fd49, %fd76;
	ld.shared.f64 	%fd51, [%r47+8];
	ld.const.f64 	%fd52, [%rd16+8];
	fma.rn.f64 	%fd53, %fd51, %fd52, %fd50;
	ld.shared.f64 	%fd54, [%r47+16];
	ld.const.f64 	%fd55, [%rd16+16];
	fma.rn.f64 	%fd56, %fd54, %fd55, %fd53;
	ld.shared.f64 	%fd57, [%r47+24];
	ld.const.f64 	%fd58, [%rd16+24];
	fma.rn.f64 	%fd76, %fd57, %fd58, %fd56;
	add.s32 	%r60, %r60, 4;
$L__BB1_15:
	setp.eq.s32 	%p10, %r17, 0;
	@%p10 bra 	$L__BB1_20;
	setp.eq.s32 	%p11, %r17, 1;
	@%p11 bra 	$L__BB1_18;
	add.s32 	%r48, %r60, %r1;
	shl.b32 	%r49, %r48, 3;
	add.s32 	%r51, %r37, %r49;
	ld.shared.f64 	%fd60, [%r51];
	mul.wide.u32 	%rd17, %r60, 8;
	mov.u64 	%rd18, _Z4maskIdE;
	add.s64 	%rd19, %rd18, %rd17;
	ld.const.f64 	%fd61, [%rd19];
	fma.rn.f64 	%fd62, %fd60, %fd61, %fd76;
	ld.shared.f64 	%fd63, [%r51+8];
	ld.const.f64 	%fd64, [%rd19+8];
	fma.rn.f64 	%fd76, %fd63, %fd64, %fd62;
	add.s32 	%r60, %r60, 2;
$L__BB1_18:
	and.b32  	%r52, %r23, 1;
	setp.eq.b32 	%p12, %r52, 1;
	not.pred 	%p13, %p12;
	@%p13 bra 	$L__BB1_20;
	add.s32 	%r53, %r60, %r1;
	shl.b32 	%r54, %r53, 3;
	add.s32 	%r56, %r37, %r54;
	ld.shared.f64 	%fd65, [%r56];
	mul.wide.u32 	%rd20, %r60, 8;
	mov.u64 	%rd21, _Z4maskIdE;
	add.s64 	%rd22, %rd21, %rd20;
	ld.const.f64 	%fd66, [%rd22];
	fma.rn.f64 	%fd76, %fd65, %fd66, %fd76;
$L__BB1_20:
	cvta.to.global.u64 	%rd23, %rd4;
	mul.wide.s32 	%rd24, %r3, 8;
	add.s64 	%rd25, %rd23, %rd24;
	st.global.f64 	[%rd25], %fd76;
	ret;

}
	// .globl	_Z20conv1d_tiled_cachingIdEvPKT_PS0_ii
.visible .entry _Z20conv1d_tiled_cachingIdEvPKT_PS0_ii(
	.param .u64 .ptr .align 1 _Z20conv1d_tiled_cachingIdEvPKT_PS0_ii_param_0,
	.param .u64 .ptr .align 1 _Z20conv1d_tiled_cachingIdEvPKT_PS0_ii_param_1,
	.param .u32 _Z20conv1d_tiled_cachingIdEvPKT_PS0_ii_param_2,
	.param .u32 _Z20conv1d_tiled_cachingIdEvPKT_PS0_ii_param_3
)
{
	.reg .pred 	%p<36>;
	.reg .b32 	%r<51>;
	.reg .b64 	%rd<28>;
	.reg .b64 	%fd<56>;
	// demoted variable
	.shared .align 8 .b8 _ZZ20conv1d_tiled_cachingIdEvPKT_PS0_iiE4tile[2048];
	ld.param.u64 	%rd7, [_Z20conv1d_tiled_cachingIdEvPKT_PS0_ii_param_0];
	ld.param.u64 	%rd6, [_Z20conv1d_tiled_cachingIdEvPKT_PS0_ii_param_1];
	ld.param.u32 	%r27, [_Z20conv1d_tiled_cachingIdEvPKT_PS0_ii_param_2];
	ld.param.u32 	%r28, [_Z20conv1d_tiled_cachingIdEvPKT_PS0_ii_param_3];
	cvta.to.global.u64 	%rd1, %rd7;
	mov.u32 	%r1, %tid.x;
	mov.u32 	%r29, %ctaid.x;
	mov.u32 	%r30, %ntid.x;
	mul.lo.s32 	%r2, %r29, %r30;
	add.s32 	%r3, %r2, %r1;
	mul.wide.s32 	%rd8, %r3, 8;
	add.s64 	%rd9, %rd1, %rd8;
	ld.global.nc.f64 	%fd22, [%rd9];
	shl.b32 	%r31, %r1, 3;
	mov.u32 	%r32, _ZZ20conv1d_tiled_cachingIdEvPKT_PS0_iiE4tile;
	add.s32 	%r33, %r32, %r31;
	st.shared.f64 	[%r33], %fd22;
	bar.sync 	0;
	add.s32 	%r4, %r2, %r30;
	shr.u32 	%r34, %r28, 31;
	add.s32 	%r35, %r28, %r34;
	shr.s32 	%r36, %r35, 1;
	neg.s32 	%r5, %r36;
	setp.lt.s32 	%p1, %r28, 1;
	mov.f64 	%fd47, 0d0000000000000000;
	@%p1 bra 	$L__BB2_27;
	and.b32  	%r6, %r28, 3;
	setp.lt.u32 	%p2, %r28, 4;
	mov.f64 	%fd47, 0d0000000000000000;
	mov.b32 	%r47, 0;
	@%p2 bra 	$L__BB2_20;
	and.b32  	%r47, %r28, 2147483644;
	add.s32 	%r8, %r5, %r3;
	add.s32 	%r9, %r5, %r1;
	mov.f64 	%fd47, 0d0000000000000000;
	mov.b32 	%r46, 0;
	mov.u64 	%rd11, _Z4maskIdE;
$L__BB2_3:
	add.s32 	%r11, %r8, %r46;
	setp.lt.s32 	%p3, %r11, 0;
	setp.ge.s32 	%p4, %r11, %r27;
	add.s32 	%r39, %r9, %r46;
	shl.b32 	%r40, %r39, 3;
	add.s32 	%r12, %r32, %r40;
	mul.wide.u32 	%rd10, %r46, 8;
	add.s64 	%rd2, %rd11, %rd10;
	or.pred  	%p5, %p3, %p4;
	@%p5 bra 	$L__BB2_7;
	setp.lt.s32 	%p6, %r11, %r2;
	setp.ge.s32 	%p7, %r11, %r4;
	or.pred  	%p8, %p6, %p7;
	@%p8 bra 	$L__BB2_6;
	ld.shared.f64 	%fd28, [%r12];
	ld.const.f64 	%fd29, [%rd2];
	fma.rn.f64 	%fd47, %fd28, %fd29, %fd47;
	bra.uni 	$L__BB2_7;
$L__BB2_6:
	mul.wide.u32 	%rd12, %r11, 8;
	add.s64 	%rd13, %rd1, %rd12;
	ld.global.nc.f64 	%fd26, [%rd13];
	ld.const.f64 	%fd27, [%rd2];
	fma.rn.f64 	%fd47, %fd26, %fd27, %fd47;
$L__BB2_7:
	add.s32 	%r13, %r11, 1;
	setp.lt.s32 	%p9, %r13, 0;
	setp.ge.s32 	%p10, %r13, %r27;
	or.pred  	%p11, %p9, %p10;
	@%p11 bra 	$L__BB2_11;
	setp.ge.s32 	%p12, %r13, %r2;
	setp.lt.s32 	%p13, %r13, %r4;
	and.pred  	%p14, %p12, %p13;
	@%p14 bra 	$L__BB2_10;
	mul.wide.u32 	%rd14, %r13, 8;
	add.s64 	%rd15, %rd1, %rd14;
	ld.global.nc.f64 	%fd30, [%rd15];
	ld.const.f64 	%fd31, [%rd2+8];
	fma.rn.f64 	%fd47, %fd30, %fd31, %fd47;
	bra.uni 	$L__BB2_11;
$L__BB2_10:
	ld.shared.f64 	%fd32, [%r12+8];
	ld.const.f64 	%fd33, [%rd2+8];
	fma.rn.f64 	%fd47, %fd32, %fd33, %fd47;
$L__BB2_11:
	add.s32 	%r14, %r11, 2;
	setp.lt.s32 	%p15, %r14, 0;
	setp.ge.s32 	%p16, %r14, %r27;
	or.pred  	%p17, %p15, %p16;
	@%p17 bra 	$L__BB2_15;
	setp.ge.s32 	%p18, %r14, %r2;
	setp.lt.s32 	%p19, %r14, %r4;
	and.pred  	%p20, %p18, %p19;
	@%p20 bra 	$L__BB2_14;
	mul.wide.u32 	%rd16, %r14, 8;
	add.s64 	%rd17, %rd1, %rd16;
	ld.global.nc.f64 	%fd34, [%rd17];
	ld.const.f64 	%fd35, [%rd2+16];
	fma.rn.f64 	%fd47, %fd34, %fd35, %fd47;
	bra.uni 	$L__BB2_15;
$L__BB2_14:
	ld.shared.f64 	%fd36, [%r12+16];
	ld.const.f64 	%fd37, [%rd2+16];
	fma.rn.f64 	%fd47, %fd36, %fd37, %fd47;
$L__BB2_15:
	add.s32 	%r15, %r11, 3;
	setp.lt.s32 	%p21, %r15, 0;
	setp.ge.s32 	%p22, %r15, %r27;
	or.pred  	%p23, %p21, %p22;
	@%p23 bra 	$L__BB2_19;
	setp.ge.s32 	%p24, %r15, %r2;
	setp.lt.s32 	%p25, %r15, %r4;
	and.pred  	%p26, %p24, %p25;
	@%p26 bra 	$L__BB2_18;
	mul.wide.u32 	%rd18, %r15, 8;
	add.s64 	%rd19, %rd1, %rd18;
	ld.global.nc.f64 	%fd38, [%rd19];
	ld.const.f64 	%fd39, [%rd2+24];
	fma.rn.f64 	%fd47, %fd38, %fd39, %fd47;
	bra.uni 	$L__BB2_19;
$L__BB2_18:
	ld.shared.f64 	%fd40, [%r12+24];
	ld.const.f64 	%fd41, [%rd2+24];
	fma.rn.f64 	%fd47, %fd40, %fd41, %fd47;
$L__BB2_19:
	add.s32 	%r46, %r46, 4;
	setp.ne.s32 	%p27, %r46, %r47;
	@%p27 bra 	$L__BB2_3;
$L__BB2_20:
	setp.eq.s32 	%p28, %r6, 0;
	@%p28 bra 	$L__BB2_27;
	mul.wide.u32 	%rd20, %r47, 8;
	mov.u64 	%rd21, _Z4maskIdE;
	add.s64 	%rd27, %rd21, %rd20;
	add.s32 	%r42, %r1, %r47;
	add.s32 	%r43, %r42, %r5;
	shl.b32 	%r44, %r43, 3;
	add.s32 	%r50, %r32, %r44;
	add.s32 	%r49, %r43, %r2;
	neg.s32 	%r48, %r6;
$L__BB2_22:
	.pragma "nounroll";
	setp.lt.s32 	%p29, %r49, 0;
	setp.ge.s32 	%p30, %r49, %r27;
	or.pred  	%p31, %p29, %p30;
	@%p31 bra 	$L__BB2_26;
	setp.ge.s32 	%p32, %r49, %r2;
	setp.lt.s32 	%p33, %r49, %r4;
	and.pred  	%p34, %p32, %p33;
	@%p34 bra 	$L__BB2_25;
	mul.wide.u32 	%rd22, %r49, 8;
	add.s64 	%rd23, %rd1, %rd22;
	ld.global.nc.f64 	%fd42, [%rd23];
	ld.const.f64 	%fd43, [%rd27];
	fma.rn.f64 	%fd47, %fd42, %fd43, %fd47;
	bra.uni 	$L__BB2_26;
$L__BB2_25:
	ld.shared.f64 	%fd44, [%r50];
	ld.const.f64 	%fd45, [%rd27];
	fma.rn.f64 	%fd47, %fd44, %fd45, %fd47;
$L__BB2_26:
	add.s64 	%rd27, %rd27, 8;
	add.s32 	%r50, %r50, 8;
	add.s32 	%r49, %r49, 1;
	add.s32 	%r48, %r48, 1;
	setp.ne.s32 	%p35, %r48, 0;
	@%p35 bra 	$L__BB2_22;
$L__BB2_27:
	cvta.to.global.u64 	%rd24, %rd6;
	add.s64 	%rd26, %rd24, %rd8;
	st.global.f64 	[%rd26], %fd47;
	ret;

}
	// .globl	_Z6conv1dIfEvPKT_PS0_ii
.visible .entry _Z6conv1dIfEvPKT_PS0_ii(
	.param .u64 .ptr .align 1 _Z6conv1dIfEvPKT_PS0_ii_param_0,
	.param .u64 .ptr .align 1 _Z6conv1dIfEvPKT_PS0_ii_param_1,
	.param .u32 _Z6conv1dIfEvPKT_PS0_ii_param_2,
	.param .u32 _Z6conv1dIfEvPKT_PS0_ii_param_3
)
{
	.reg .pred 	%p<55>;
	.reg .b32 	%r<43>;
	.reg .b32 	%f<96>;
	.reg .b64 	%rd<49>;

	ld.param.u64 	%rd6, [_Z6conv1dIfEvPKT_PS0_ii_param_0];
	ld.param.u64 	%rd5, [_Z6conv1dIfEvPKT_PS0_ii_param_1];
	ld.param.u32 	%r28, [_Z6conv1dIfEvPKT_PS0_ii_param_2];
	ld.param.u32 	%r29, [_Z6conv1dIfEvPKT_PS0_ii_param_3];
	cvta.to.global.u64 	%rd1, %rd6;
	mov.u32 	%r30, %tid.x;
	mov.u32 	%r31, %ctaid.x;
	mov.u32 	%r32, %ntid.x;
	mad.lo.s32 	%r1, %r31, %r32, %r30;
	shr.u32 	%r33, %r29, 31;
	add.s32 	%r34, %r29, %r33;
	shr.s32 	%r35, %r34, 1;
	sub.s32 	%r2, %r1, %r35;
	setp.lt.s32 	%p1, %r29, 1;
	mov.f32 	%f75, 0f00000000;
	@%p1 bra 	$L__BB3_41;
	and.b32  	%r3, %r29, 7;
	setp.lt.u32 	%p2, %r29, 8;
	mov.f32 	%f75, 0f00000000;
	mov.b32 	%r41, 0;
	@%p2 bra 	$L__BB3_20;
	and.b32  	%r41, %r29, 2147483640;
	mov.f32 	%f75, 0f00000000;
	mov.b32 	%r39, 0;
	mov.u64 	%rd8, _Z4maskIfE;
$L__BB3_3:
	.pragma "nounroll";
	add.s32 	%r6, %r2, %r39;
	setp.lt.s32 	%p3, %r6, 0;
	setp.ge.s32 	%p4, %r6, %r28;
	mul.wide.u32 	%rd7, %r39, 4;
	add.s64 	%rd2, %rd8, %rd7;
	or.pred  	%p5, %p3, %p4;
	@%p5 bra 	$L__BB3_5;
	mul.wide.u32 	%rd9, %r6, 4;
	add.s64 	%rd10, %rd1, %rd9;
	ld.global.nc.f32 	%f42, [%rd10];
	ld.const.f32 	%f43, [%rd2];
	fma.rn.f32 	%f75, %f42, %f43, %f75;
$L__BB3_5:
	add.s32 	%r7, %r6, 1;
	setp.lt.s32 	%p6, %r7, 0;
	setp.ge.s32 	%p7, %r7, %r28;
	or.pred  	%p8, %p6, %p7;
	@%p8 bra 	$L__BB3_7;
	mul.wide.u32 	%rd11, %r7, 4;
	add.s64 	%rd12, %rd1, %rd11;
	ld.global.nc.f32 	%f44, [%rd12];
	ld.const.f32 	%f45, [%rd2+4];
	fma.rn.f32 	%f75, %f44, %f45, %f75;
$L__BB3_7:
	add.s32 	%r8, %r6, 2;
	setp.lt.s32 	%p9, %r8, 0;
	setp.ge.s32 	%p10, %r8, %r28;
	or.pred  	%p11, %p9, %p10;
	@%p11 bra 	$L__BB3_9;
	mul.wide.u32 	%rd13, %r8, 4;
	add.s64 	%rd14, %rd1, %rd13;
	ld.global.nc.f32 	%f46, [%rd14];
	ld.const.f32 	%f47, [%rd2+8];
	fma.rn.f32 	%f75, %f46, %f47, %f75;
$L__BB3_9:
	add.s32 	%r9, %r6, 3;
	setp.lt.s32 	%p12, %r9, 0;
	setp.ge.s32 	%p13, %r9, %r28;
	or.pred  	%p14, %p12, %p13;
	@%p14 bra 	$L__BB3_11;
	mul.wide.u32 	%rd15, %r9, 4;
	add.s64 	%rd16, %rd1, %rd15;
	ld.global.nc.f32 	%f48, [%rd16];
	ld.const.f32 	%f49, [%rd2+12];
	fma.rn.f32 	%f75, %f48, %f49, %f75;
$L__BB3_11:
	add.s32 	%r10, %r6, 4;
	setp.lt.s32 	%p15, %r10, 0;
	setp.ge.s32 	%p16, %r10, %r28;
	or.pred  	%p17, %p15, %p16;
	@%p17 bra 	$L__BB3_13;
	mul.wide.u32 	%rd17, %r10, 4;
	add.s64 	%rd18, %rd1, %rd17;
	ld.global.nc.f32 	%f50, [%rd18];
	ld.const.f32 	%f51, [%rd2+16];
	fma.rn.f32 	%f75, %f50, %f51, %f75;
$L__BB3_13:
	add.s32 	%r11, %r6, 5;
	setp.lt.s32 	%p18, %r11, 0;
	setp.ge.s32 	%p19, %r11, %r28;
	or.pred  	%p20, %p18, %p19;
	@%p20 bra 	$L__BB3_15;
	mul.wide.u32 	%rd19, %r11, 4;
	add.s64 	%rd20, %rd1, %rd19;
	ld.global.nc.f32 	%f52, [%rd20];
	ld.const.f32 	%f53, [%rd2+20];
	fma.rn.f32 	%f75, %f52, %f53, %f75;
$L__BB3_15:
	add.s32 	%r12, %r6, 6;
	setp.lt.s32 	%p21, %r12, 0;
	setp.ge.s32 	%p22, %r12, %r28;
	or.pred  	%p23, %p21, %p22;
	@%p23 bra 	$L__BB3_17;
	mul.wide.u32 	%rd21, %r12, 4;
	add.s64 	%rd22, %rd1, %rd21;
	ld.global.nc.f32 	%f54, [%rd22];
	ld.const.f32 	%f55, [%rd2+24];
	fma.rn.f32 	%f75, %f54, %f55, %f75;
$L__BB3_17:
	add.s32 	%r13, %r6, 7;
	setp.lt.s32 	%p24, %r13, 0;
	setp.ge.s32 	%p25, %r13, %r28;
	or.pred  	%p26, %p24, %p25;
	@%p26 bra 	$L__BB3_19;
	mul.wide.u32 	%rd23, %r13, 4;
	add.s64 	%rd24, %rd1, %rd23;
	ld.global.nc.f32 	%f56, [%rd24];
	ld.const.f32 	%f57, [%rd2+28];
	fma.rn.f32 	%f75, %f56, %f57, %f75;
$L__BB3_19:
	add.s32 	%r39, %r39, 8;
	setp.ne.s32 	%p27, %r39, %r41;
	@%p27 bra 	$L__BB3_3;
$L__BB3_20:
	setp.eq.s32 	%p28, %r3, 0;
	@%p28 bra 	$L__BB3_41;
	and.b32  	%r16, %r29, 3;
	setp.lt.u32 	%p29, %r3, 4;
	@%p29 bra 	$L__BB3_31;
	add.s32 	%r17, %r2, %r41;
	setp.lt.s32 	%p30, %r17, 0;
	setp.ge.s32 	%p31, %r17, %r28;
	mul.wide.u32 	%rd25, %r41, 4;
	mov.u64 	%rd26, _Z4maskIfE;
	add.s64 	%rd3, %rd26, %rd25;
	or.pred  	%p32, %p30, %p31;
	@%p32 bra 	$L__BB3_24;
	mul.wide.u32 	%rd27, %r17, 4;
	add.s64 	%rd28, %rd1, %rd27;
	ld.global.nc.f32 	%f59, [%rd28];
	ld.const.f32 	%f60, [%rd3];
	fma.rn.f32 	%f75, %f59, %f60, %f75;
$L__BB3_24:
	add.s32 	%r18, %r17, 1;
	setp.lt.s32 	%p33, %r18, 0;
	setp.ge.s32 	%p34, %r18, %r28;
	or.pred  	%p35, %p33, %p34;
	@%p35 bra 	$L__BB3_26;
	mul.wide.u32 	%rd29, %r18, 4;
	add.s64 	%rd30, %rd1, %rd29;
	ld.global.nc.f32 	%f61, [%rd30];
	ld.const.f32 	%f62, [%rd3+4];
	fma.rn.f32 	%f75, %f61, %f62, %f75;
$L__BB3_26:
	add.s32 	%r19, %r17, 2;
	setp.lt.s32 	%p36, %r19, 0;
	setp.ge.s32 	%p37, %r19, %r28;
	or.pred  	%p38, %p36, %p37;
	@%p38 bra 	$L__BB3_28;
	mul.wide.u32 	%rd31, %r19, 4;
	add.s64 	%rd32, %rd1, %rd31;
	ld.global.nc.f32 	%f63, [%rd32];
	ld.const.f32 	%f64, [%rd3+8];
	fma.rn.f32 	%f75, %f63, %f64, %f75;
$L__BB3_28:
	add.s32 	%r20, %r17, 3;
	setp.lt.s32 	%p39, %r20, 0;
	setp.ge.s32 	%p40, %r20, %r28;
	or.pred  	%p41, %p39, %p40;
	@%p41 bra 	$L__BB3_30;
	mul.wide.u32 	%rd33, %r20, 4;
	add.s64 	%rd34, %rd1, %rd33;
	ld.global.nc.f32 	%f65, [%rd34];
	ld.const.f32 	%f66, [%rd3+12];
	fma.rn.f32 	%f75, %f65, %f66, %f75;
$L__BB3_30:
	add.s32 	%r41, %r41, 4;
$L__BB3_31:
	setp.eq.s32 	%p42, %r16, 0;
	@%p42 bra 	$L__BB3_41;
	setp.eq.s32 	%p43, %r16, 1;
	@%p43 bra 	$L__BB3_38;
	add.s32 	%r23, %r2, %r41;
	setp.lt.s32 	%p44, %r23, 0;
	setp.ge.s32 	%p45, %r23, %r28;
	mul.wide.u32 	%rd35, %r41, 4;
	mov.u64 	%rd36, _Z4maskIfE;
	add.s64 	%rd4, %rd36, %rd35;
	or.pred  	%p46, %p44, %p45;
	@%p46 bra 	$L__BB3_35;
	mul.wide.u32 	%rd37, %r23, 4;
	add.s64 	%rd38, %rd1, %rd37;
	ld.global.nc.f32 	%f68, [%rd38];
	ld.const.f32 	%f69, [%rd4];
	fma.rn.f32 	%f75, %f68, %f69, %f75;
$L__BB3_35:
	add.s32 	%r24, %r23, 1;
	setp.lt.s32 	%p47, %r24, 0;
	setp.ge.s32 	%p48, %r24, %r28;
	or.pred  	%p49, %p47, %p48;
	@%p49 bra 	$L__BB3_37;
	mul.wide.u32 	%rd39, %r24, 4;
	add.s64 	%rd40, %rd1, %rd39;
	ld.global.nc.f32 	%f70, [%rd40];
	ld.const.f32 	%f71, [%rd4+4];
	fma.rn.f32 	%f75, %f70, %f71, %f75;
$L__BB3_37:
	add.s32 	%r41, %r41, 2;
$L__BB3_38:
	and.b32  	%r38, %r29, 1;
	setp.eq.b32 	%p50, %r38, 1;
	not.pred 	%p51, %p50;
	@%p51 bra 	$L__BB3_41;
	add.s32 	%r27, %r2, %r41;
	setp.lt.s32 	%p52, %r27, 0;
	setp.ge.s32 	%p53, %r27, %r28;
	or.pred  	%p54, %p52, %p53;
	@%p54 bra 	$L__BB3_41;
	mul.wide.u32 	%rd41, %r27, 4;
	add.s64 	%rd42, %rd1, %rd41;
	ld.global.nc.f32 	%f72, [%rd42];
	mul.wide.u32 	%rd43, %r41, 4;
	mov.u64 	%rd44, _Z4maskIfE;
	add.s64 	%rd45, %rd44, %rd43;
	ld.const.f32 	%f73, [%rd45];
	fma.rn.f32 	%f75, %f72, %f73, %f75;
$L__BB3_41:
	cvta.to.global.u64 	%rd46, %rd5;
	mul.wide.s32 	%rd47, %r1, 4;
	add.s64 	%rd48, %rd46, %rd47;
	st.global.f32 	[%rd48], %f75;
	ret;

}
	// .globl	_Z12conv1d_tiledIfEvPKT_PS0_ii
.visible .entry _Z12conv1d_tiledIfEvPKT_PS0_ii(
	.param .u64 .ptr .align 1 _Z12conv1d_tiledIfEvPKT_PS0_ii_param_0,
	.param .u64 .ptr .align 1 _Z12conv1d_tiledIfEvPKT_PS0_ii_param_1,
	.param .u32 _Z12conv1d_tiledIfEvPKT_PS0_ii_param_2,
	.param .u32 _Z12conv1d_tiledIfEvPKT_PS0_ii_param_3
)
{
	.reg .pred 	%p<14>;
	.reg .b32 	%r<62>;
	.reg .b32 	%f<77>;
	.reg .b64 	%rd<27>;
	// demoted variable
	.shared .align 4 .b8 _ZZ12conv1d_tiledIfEvPKT_PS0_iiE4tile[1060];
	ld.param.u64 	%rd5, [_Z12conv1d_tiledIfEvPKT_PS0_ii_param_0];
	ld.param.u64 	%rd4, [_Z12conv1d_tiledIfEvPKT_PS0_ii_param_1];
	ld.param.u32 	%r22, [_Z12conv1d_tiledIfEvPKT_PS0_ii_param_2];
	ld.param.u32 	%r23, [_Z12conv1d_tiledIfEvPKT_PS0_ii_param_3];
	cvta.to.global.u64 	%rd1, %rd5;
	mov.u32 	%r1, %tid.x;
	mov.u32 	%r24, %ctaid.x;
	mov.u32 	%r2, %ntid.x;
	mul.lo.s32 	%r25, %r24, %r2;
	add.s32 	%r3, %r25, %r1;
	shr.u32 	%r26, %r23, 31;
	add.s32 	%r27, %r23, %r26;
	shr.s32 	%r4, %r27, 1;
	sub.s32 	%r28, %r25, %r2;
	add.s32 	%r5, %r28, %r1;
	sub.s32 	%r29, %r2, %r4;
	setp.lt.u32 	%p1, %r1, %r29;
	@%p1 bra 	$L__BB4_4;
	setp.lt.s32 	%p2, %r5, 0;
	mov.f32 	%f67, 0f00000000;
	@%p2 bra 	$L__BB4_3;
	mul.wide.u32 	%rd6, %r5, 4;
	add.s64 	%rd7, %rd1, %rd6;
	ld.global.nc.f32 	%f67, [%rd7];
$L__BB4_3:
	sub.s32 	%r30, %r1, %r2;
	add.s32 	%r31, %r30, %r4;
	shl.b32 	%r32, %r31, 2;
	mov.u32 	%r33, _ZZ12conv1d_tiledIfEvPKT_PS0_iiE4tile;
	add.s32 	%r34, %r33, %r32;
	st.shared.f32 	[%r34], %f67;
$L__BB4_4:
	mul.wide.u32 	%rd8, %r3, 4;
	add.s64 	%rd9, %rd1, %rd8;
	ld.global.nc.f32 	%f18, [%rd9];
	add.s32 	%r35, %r4, %r1;
	shl.b32 	%r36, %r35, 2;
	mov.u32 	%r37, _ZZ12conv1d_tiledIfEvPKT_PS0_iiE4tile;
	add.s32 	%r6, %r37, %r36;
	st.shared.f32 	[%r6], %f18;
	add.s32 	%r7, %r3, %r2;
	setp.ge.u32 	%p3, %r1, %r4;
	@%p3 bra 	$L__BB4_8;
	setp.ge.s32 	%p4, %r7, %r22;
	mov.f32 	%f68, 0f00000000;
	@%p4 bra 	$L__BB4_7;
	mul.wide.s32 	%rd10, %r7, 4;
	add.s64 	%rd11, %rd1, %rd10;
	ld.global.nc.f32 	%f68, [%rd11];
$L__BB4_7:
	shl.b32 	%r38, %r2, 2;
	add.s32 	%r39, %r6, %r38;
	st.shared.f32 	[%r39], %f68;
$L__BB4_8:
	bar.sync 	0;
	setp.lt.s32 	%p5, %r23, 1;
	mov.f32 	%f76, 0f00000000;
	@%p5 bra 	$L__BB4_20;
	and.b32  	%r8, %r23, 7;
	setp.lt.u32 	%p6, %r23, 8;
	mov.f32 	%f76, 0f00000000;
	mov.b32 	%r60, 0;
	@%p6 bra 	$L__BB4_12;
	and.b32  	%r60, %r23, 2147483640;
	neg.s32 	%r58, %r60;
	shl.b32 	%r41, %r1, 2;
	add.s32 	%r43, %r41, %r37;
	add.s32 	%r57, %r43, 16;
	mov.u64 	%rd13, _Z4maskIfE;
	add.s64 	%rd26, %rd13, 16;
	mov.f32 	%f76, 0f00000000;
$L__BB4_11:
	.pragma "nounroll";
	ld.shared.f32 	%f24, [%r57+-16];
	ld.const.f32 	%f25, [%rd26+-16];
	fma.rn.f32 	%f26, %f24, %f25, %f76;
	ld.shared.f32 	%f27, [%r57+-12];
	ld.const.f32 	%f28, [%rd26+-12];
	fma.rn.f32 	%f29, %f27, %f28, %f26;
	ld.shared.f32 	%f30, [%r57+-8];
	ld.const.f32 	%f31, [%rd26+-8];
	fma.rn.f32 	%f32, %f30, %f31, %f29;
	ld.shared.f32 	%f33, [%r57+-4];
	ld.const.f32 	%f34, [%rd26+-4];
	fma.rn.f32 	%f35, %f33, %f34, %f32;
	ld.shared.f32 	%f36, [%r57];
	ld.const.f32 	%f37, [%rd26];
	fma.rn.f32 	%f38, %f36, %f37, %f35;
	ld.shared.f32 	%f39, [%r57+4];
	ld.const.f32 	%f40, [%rd26+4];
	fma.rn.f32 	%f41, %f39, %f40, %f38;
	ld.shared.f32 	%f42, [%r57+8];
	ld.const.f32 	%f43, [%rd26+8];
	fma.rn.f32 	%f44, %f42, %f43, %f41;
	ld.shared.f32 	%f45, [%r57+12];
	ld.const.f32 	%f46, [%rd26+12];
	fma.rn.f32 	%f76, %f45, %f46, %f44;
	add.s32 	%r58, %r58, 8;
	add.s32 	%r57, %r57, 32;
	add.s64 	%rd26, %rd26, 32;
	setp.ne.s32 	%p7, %r58, 0;
	@%p7 bra 	$L__BB4_11;
$L__BB4_12:
	setp.eq.s32 	%p8, %r8, 0;
	@%p8 bra 	$L__BB4_20;
	and.b32  	%r17, %r23, 3;
	setp.lt.u32 	%p9, %r8, 4;
	@%p9 bra 	$L__BB4_15;
	add.s32 	%r44, %r60, %r1;
	shl.b32 	%r45, %r44, 2;
	add.s32 	%r47, %r37, %r45;
	ld.shared.f32 	%f48, [%r47];
	mul.wide.u32 	%rd14, %r60, 4;
	mov.u64 	%rd15, _Z4maskIfE;
	add.s64 	%rd16, %rd15, %rd14;
	ld.const.f32 	%f49, [%rd16];
	fma.rn.f32 	%f50, %f48, %f49, %f76;
	ld.shared.f32 	%f51, [%r47+4];
	ld.const.f32 	%f52, [%rd16+4];
	fma.rn.f32 	%f53, %f51, %f52, %f50;
	ld.shared.f32 	%f54, [%r47+8];
	ld.const.f32 	%f55, [%rd16+8];
	fma.rn.f32 	%f56, %f54, %f55, %f53;
	ld.shared.f32 	%f57, [%r47+12];
	ld.const.f32 	%f58, [%rd16+12];
	fma.rn.f32 	%f76, %f57, %f58, %f56;
	add.s32 	%r60, %r60, 4;
$L__BB4_15:
	setp.eq.s32 	%p10, %r17, 0;
	@%p10 bra 	$L__BB4_20;
	setp.eq.s32 	%p11, %r17, 1;
	@%p11 bra 	$L__BB4_18;
	add.s32 	%r48, %r60, %r1;
	shl.b32 	%r49, %r48, 2;
	add.s32 	%r51, %r37, %r49;
	ld.shared.f32 	%f60, [%r51];
	mul.wide.u32 	%rd17, %r60, 4;
	mov.u64 	%rd18, _Z4maskIfE;
	add.s64 	%rd19, %rd18, %rd17;
	ld.const.f32 	%f61, [%rd19];
	fma.rn.f32 	%f62, %f60, %f61, %f76;
	ld.shared.f32 	%f63, [%r51+4];
	ld.const.f32 	%f64, [%rd19+4];
	fma.rn.f32 	%f76, %f63, %f64, %f62;
	add.s32 	%r60, %r60, 2;
$L__BB4_18:
	and.b32  	%r52, %r23, 1;
	setp.eq.b32 	%p12, %r52, 1;
	not.pred 	%p13, %p12;
	@%p13 bra 	$L__BB4_20;
	add.s32 	%r53, %r60, %r1;
	shl.b32 	%r54, %r53, 2;
	add.s32 	%r56, %r37, %r54;
	ld.shared.f32 	%f65, [%r56];
	mul.wide.u32 	%rd20, %r60, 4;
	mov.u64 	%rd21, _Z4maskIfE;
	add.s64 	%rd22, %rd21, %rd20;
	ld.const.f32 	%f66, [%rd22];
	fma.rn.f32 	%f76, %f65, %f66, %f76;
$L__BB4_20:
	cvta.to.global.u64 	%rd23, %rd4;
	mul.wide.s32 	%rd24, %r3, 4;
	add.s64 	%rd25, %rd23, %rd24;
	st.global.f32 	[%rd25], %f76;
	ret;

}
	// .globl	_Z20conv1d_tiled_cachingIfEvPKT_PS0_ii
.visible .entry _Z20conv1d_tiled_cachingIfEvPKT_PS0_ii(
	.param .u64 .ptr .align 1 _Z20conv1d_tiled_cachingIfEvPKT_PS0_ii_param_0,
	.param .u64 .ptr .align 1 _Z20conv1d_tiled_cachingIfEvPKT_PS0_ii_param_1,
	.param .u32 _Z20conv1d_tiled_cachingIfEvPKT_PS0_ii_param_2,
	.param .u32 _Z20conv1d_tiled_cachingIfEvPKT_PS0_ii_param_3
)
{
	.reg .pred 	%p<36>;
	.reg .b32 	%r<51>;
	.reg .b32 	%f<56>;
	.reg .b64 	%rd<28>;
	// demoted variable
	.shared .align 4 .b8 _ZZ20conv1d_tiled_cachingIfEvPKT_PS0_iiE4tile[1024];
	ld.param.u64 	%rd7, [_Z20conv1d_tiled_cachingIfEvPKT_PS0_ii_param_0];
	ld.param.u64 	%rd6, [_Z20conv1d_tiled_cachingIfEvPKT_PS0_ii_param_1];
	ld.param.u32 	%r27, [_Z20conv1d_tiled_cachingIfEvPKT_PS0_ii_param_2];
	ld.param.u32 	%r28, [_Z20conv1d_tiled_cachingIfEvPKT_PS0_ii_param_3];
	cvta.to.global.u64 	%rd1, %rd7;
	mov.u32 	%r1, %tid.x;
	mov.u32 	%r29, %ctaid.x;
	mov.u32 	%r30, %ntid.x;
	mul.lo.s32 	%r2, %r29, %r30;
	add.s32 	%r3, %r2, %r1;
	mul.wide.s32 	%rd8, %r3, 4;
	add.s64 	%rd9, %rd1, %rd8;
	ld.global.nc.f32 	%f22, [%rd9];
	shl.b32 	%r31, %r1, 2;
	mov.u32 	%r32, _ZZ20conv1d_tiled_cachingIfEvPKT_PS0_iiE4tile;
	add.s32 	%r33, %r32, %r31;
	st.shared.f32 	[%r33], %f22;
	bar.sync 	0;
	add.s32 	%r4, %r2, %r30;
	shr.u32 	%r34, %r28, 31;
	add.s32 	%r35, %r28, %r34;
	shr.s32 	%r36, %r35, 1;
	neg.s32 	%r5, %r36;
	setp.lt.s32 	%p1, %r28, 1;
	mov.f32 	%f47, 0f00000000;
	@%p1 bra 	$L__BB5_27;
	and.b32  	%r6, %r28, 3;
	setp.lt.u32 	%p2, %r28, 4;
	mov.f32 	%f47, 0f00000000;
	mov.b32 	%r47, 0;
	@%p2 bra 	$L__BB5_20;
	and.b32  	%r47, %r28, 2147483644;
	add.s32 	%r8, %r5, %r3;
	add.s32 	%r9, %r5, %r1;
	mov.f32 	%f47, 0f00000000;
	mov.b32 	%r46, 0;
	mov.u64 	%rd11, _Z4maskIfE;
$L__BB5_3:
	add.s32 	%r11, %r8, %r46;
	setp.lt.s32 	%p3, %r11, 0;
	setp.ge.s32 	%p4, %r11, %r27;
	add.s32 	%r39, %r9, %r46;
	shl.b32 	%r40, %r39, 2;
	add.s32 	%r12, %r32, %r40;
	mul.wide.u32 	%rd10, %r46, 4;
	add.s64 	%rd2, %rd11, %rd10;
	or.pred  	%p5, %p3, %p4;
	@%p5 bra 	$L__BB5_7;
	setp.lt.s32 	%p6, %r11, %r2;
	setp.ge.s32 	%p7, %r11, %r4;
	or.pred  	%p8, %p6, %p7;
	@%p8 bra 	$L__BB5_6;
	ld.shared.f32 	%f28, [%r12];
	ld.const.f32 	%f29, [%rd2];
	fma.rn.f32 	%f47, %f28, %f29, %f47;
	bra.uni 	$L__BB5_7;
$L__BB5_6:
	mul.wide.u32 	%rd12, %r11, 4;
	add.s64 	%rd13, %rd1, %rd12;
	ld.global.nc.f32 	%f26, [%rd13];
	ld.const.f32 	%f27, [%rd2];
	fma.rn.f32 	%f47, %f26, %f27, %f47;
$L__BB5_7:
	add.s32 	%r13, %r11, 1;
	setp.lt.s32 	%p9, %r13, 0;
	setp.ge.s32 	%p10, %r13, %r27;
	or.pred  	%p11, %p9, %p10;
	@%p11 bra 	$L__BB5_11;
	setp.ge.s32 	%p12, %r13, %r2;
	setp.lt.s32 	%p13, %r13, %r4;
	and.pred  	%p14, %p12, %p13;
	@%p14 bra 	$L__BB5_10;
	mul.wide.u32 	%rd14, %r13, 4;
	add.s64 	%rd15, %rd1, %rd14;
	ld.global.nc.f32 	%f30, [%rd15];
	ld.const.f32 	%f31, [%rd2+4];
	fma.rn.f32 	%f47, %f30, %f31, %f47;
	bra.uni 	$L__BB5_11;
$L__BB5_10:
	ld.shared.f32 	%f32, [%r12+4];
	ld.const.f32 	%f33, [%rd2+4];
	fma.rn.f32 	%f47, %f32, %f33, %f47;
$L__BB5_11:
	add.s32 	%r14, %r11, 2;
	setp.lt.s32 	%p15, %r14, 0;
	setp.ge.s32 	%p16, %r14, %r27;
	or.pred  	%p17, %p15, %p16;
	@%p17 bra 	$L__BB5_15;
	setp.ge.s32 	%p18, %r14, %r2;
	setp.lt.s32 	%p19, %r14, %r4;
	and.pred  	%p20, %p18, %p19;
	@%p20 bra 	$L__BB5_14;
	mul.wide.u32 	%rd16, %r14, 4;
	add.s64 	%rd17, %rd1, %rd16;
	ld.global.nc.f32 	%f34, [%rd17];
	ld.const.f32 	%f35, [%rd2+8];
	fma.rn.f32 	%f47, %f34, %f35, %f47;
	bra.uni 	$L__BB5_15;
$L__BB5_14:
	ld.shared.f32 	%f36, [%r12+8];
	ld.const.f32 	%f37, [%rd2+8];
	fma.rn.f32 	%f47, %f36, %f37, %f47;
$L__BB5_15:
	add.s32 	%r15, %r11, 3;
	setp.lt.s32 	%p21, %r15, 0;
	setp.ge.s32 	%p22, %r15, %r27;
	or.pred  	%p23, %p21, %p22;
	@%p23 bra 	$L__BB5_19;
	setp.ge.s32 	%p24, %r15, %r2;
	setp.lt.s32 	%p25, %r15, %r4;
	and.pred  	%p26, %p24, %p25;
	@%p26 bra 	$L__BB5_18;
	mul.wide.u32 	%rd18, %r15, 4;
	add.s64 	%rd19, %rd1, %rd18;
	ld.global.nc.f32 	%f38, [%rd19];
	ld.const.f32 	%f39, [%rd2+12];
	fma.rn.f32 	%f47, %f38, %f39, %f47;
	bra.uni 	$L__BB5_19;
$L__BB5_18:
	ld.shared.f32 	%f40, [%r12+12];
	ld.const.f32 	%f41, [%rd2+12];
	fma.rn.f32 	%f47, %f40, %f41, %f47;
$L__BB5_19:
	add.s32 	%r46, %r46, 4;
	setp.ne.s32 	%p27, %r46, %r47;
	@%p27 bra 	$L__BB5_3;
$L__BB5_20:
	setp.eq.s32 	%p28, %r6, 0;
	@%p28 bra 	$L__BB5_27;
	mul.wide.u32 	%rd20, %r47, 4;
	mov.u64 	%rd21, _Z4maskIfE;
	add.s64 	%rd27, %rd21, %rd20;
	add.s32 	%r42, %r1, %r47;
	add.s32 	%r43, %r42, %r5;
	shl.b32 	%r44, %r43, 2;
	add.s32 	%r50, %r32, %r44;
	add.s32 	%r49, %r43, %r2;
	neg.s32 	%r48, %r6;
$L__BB5_22:
	.pragma "nounroll";
	setp.lt.s32 	%p29, %r49, 0;
	setp.ge.s32 	%p30, %r49, %r27;
	or.pred  	%p31, %p29, %p30;
	@%p31 bra 	$L__BB5_26;
	setp.ge.s32 	%p32, %r49, %r2;
	setp.lt.s32 	%p33, %r49, %r4;
	and.pred  	%p34, %p32, %p33;
	@%p34 bra 	$L__BB5_25;
	mul.wide.u32 	%rd22, %r49, 4;
	add.s64 	%rd23, %rd1, %rd22;
	ld.global.nc.f32 	%f42, [%rd23];
	ld.const.f32 	%f43, [%rd27];
	fma.rn.f32 	%f47, %f42, %f43, %f47;
	bra.uni 	$L__BB5_26;
$L__BB5_25:
	ld.shared.f32 	%f44, [%r50];
	ld.const.f32 	%f45, [%rd27];
	fma.rn.f32 	%f47, %f44, %f45, %f47;
$L__BB5_26:
	add.s64 	%rd27, %rd27, 4;
	add.s32 	%r50, %r50, 4;
	add.s32 	%r49, %r49, 1;
	add.s32 	%r48, %r48, 1;
	setp.ne.s32 	%p35, %r48, 0;
	@%p35 bra 	$L__BB5_22;
$L__BB5_27:
	cvta.to.global.u64 	%rd24, %rd6;
	add.s64 	%rd26, %rd24, %rd8;
	st.global.f32 	[%rd26], %f47;
	ret;

}
	// .globl	_Z6conv1dIsEvPKT_PS0_ii
.visible .entry _Z6conv1dIsEvPKT_PS0_ii(
	.param .u64 .ptr .align 1 _Z6conv1dIsEvPKT_PS0_ii_param_0,
	.param .u64 .ptr .align 1 _Z6conv1dIsEvPKT_PS0_ii_param_1,
	.param .u32 _Z6conv1dIsEvPKT_PS0_ii_param_2,
	.param .u32 _Z6conv1dIsEvPKT_PS0_ii_param_3
)
{
	.reg .pred 	%p<55>;
	.reg .b16 	%rs<96>;
	.reg .b32 	%r<43>;
	.reg .b64 	%rd<49>;

	ld.param.u64 	%rd6, [_Z6conv1dIsEvPKT_PS0_ii_param_0];
	ld.param.u64 	%rd5, [_Z6conv1dIsEvPKT_PS0_ii_param_1];
	ld.param.u32 	%r28, [_Z6conv1dIsEvPKT_PS0_ii_param_2];
	ld.param.u32 	%r29, [_Z6conv1dIsEvPKT_PS0_ii_param_3];
	cvta.to.global.u64 	%rd1, %rd6;
	mov.u32 	%r30, %tid.x;
	mov.u32 	%r31, %ctaid.x;
	mov.u32 	%r32, %ntid.x;
	mad.lo.s32 	%r1, %r31, %r32, %r30;
	shr.u32 	%r33, %r29, 31;
	add.s32 	%r34, %r29, %r33;
	shr.s32 	%r35, %r34, 1;
	sub.s32 	%r2, %r1, %r35;
	setp.lt.s32 	%p1, %r29, 1;
	mov.b16 	%rs75, 0;
	@%p1 bra 	$L__BB6_41;
	and.b32  	%r3, %r29, 7;
	setp.lt.u32 	%p2, %r29, 8;
	mov.b16 	%rs75, 0;
	mov.b32 	%r41, 0;
	@%p2 bra 	$L__BB6_20;
	and.b32  	%r41, %r29, 2147483640;
	mov.b16 	%rs75, 0;
	mov.b32 	%r39, 0;
	mov.u64 	%rd8, _Z4maskIsE;
$L__BB6_3:
	.pragma "nounroll";
	add.s32 	%r6, %r2, %r39;
	setp.lt.s32 	%p3, %r6, 0;
	setp.ge.s32 	%p4, %r6, %r28;
	mul.wide.u32 	%rd7, %r39, 2;
	add.s64 	%rd2, %rd8, %rd7;
	or.pred  	%p5, %p3, %p4;
	@%p5 bra 	$L__BB6_5;
	mul.wide.u32 	%rd9, %r6, 2;
	add.s64 	%rd10, %rd1, %rd9;
	ld.global.nc.u16 	%rs42, [%rd10];
	ld.const.u16 	%rs43, [%rd2];
	mad.lo.s16 	%rs75, %rs43, %rs42, %rs75;
$L__BB6_5:
	add.s32 	%r7, %r6, 1;
	setp.lt.s32 	%p6, %r7, 0;
	setp.ge.s32 	%p7, %r7, %r28;
	or.pred  	%p8, %p6, %p7;
	@%p8 bra 	$L__BB6_7;
	mul.wide.u32 	%rd11, %r7, 2;
	add.s64 	%rd12, %rd1, %rd11;
	ld.global.nc.u16 	%rs44, [%rd12];
	ld.const.u16 	%rs45, [%rd2+2];
	mad.lo.s16 	%rs75, %rs45, %rs44, %rs75;
$L__BB6_7:
	add.s32 	%r8, %r6, 2;
	setp.lt.s32 	%p9, %r8, 0;
	setp.ge.s32 	%p10, %r8, %r28;
	or.pred  	%p11, %p9, %p10;
	@%p11 bra 	$L__BB6_9;
	mul.wide.u32 	%rd13, %r8, 2;
	add.s64 	%rd14, %rd1, %rd13;
	ld.global.nc.u16 	%rs46, [%rd14];
	ld.const.u16 	%rs47, [%rd2+4];
	mad.lo.s16 	%rs75, %rs47, %rs46, %rs75;
$L__BB6_9:
	add.s32 	%r9, %r6, 3;
	setp.lt.s32 	%p12, %r9, 0;
	setp.ge.s32 	%p13, %r9, %r28;
	or.pred  	%p14, %p12, %p13;
	@%p14 bra 	$L__BB6_11;
	mul.wide.u32 	%rd15, %r9, 2;
	add.s64 	%rd16, %rd1, %rd15;
	ld.global.nc.u16 	%rs48, [%rd16];
	ld.const.u16 	%rs49, [%rd2+6];
	mad.lo.s16 	%rs75, %rs49, %rs48, %rs75;
$L__BB6_11:
	add.s32 	%r10, %r6, 4;
	setp.lt.s32 	%p15, %r10, 0;
	setp.ge.s32 	%p16, %r10, %r28;
	or.pred  	%p17, %p15, %p16;
	@%p17 bra 	$L__BB6_13;
	mul.wide.u32 	%rd17, %r10, 2;
	add.s64 	%rd18, %rd1, %rd17;
	ld.global.nc.u16 	%rs50, [%rd18];
	ld.const.u16 	%rs51, [%rd2+8];
	mad.lo.s16 	%rs75, %rs51, %rs50, %rs75;
$L__BB6_13:
	add.s32 	%r11, %r6, 5;
	setp.lt.s32 	%p18, %r11, 0;
	setp.ge.s32 	%p19, %r11, %r28;
	or.pred  	%p20, %p18, %p19;
	@%p20 bra 	$L__BB6_15;
	mul.wide.u32 	%rd19, %r11, 2;
	add.s64 	%rd20, %rd1, %rd19;
	ld.global.nc.u16 	%rs52, [%rd20];
	ld.const.u16 	%rs53, [%rd2+10];
	mad.lo.s16 	%rs75, %rs53, %rs52, %rs75;
$L__BB6_15:
	add.s32 	%r12, %r6, 6;
	setp.lt.s32 	%p21, %r12, 0;
	setp.ge.s32 	%p22, %r12, %r28;
	or.pred  	%p23, %p21, %p22;
	@%p23 bra 	$L__BB6_17;
	mul.wide.u32 	%rd21, %r12, 2;
	add.s64 	%rd22, %rd1, %rd21;
	ld.global.nc.u16 	%rs54, [%rd22];
	ld.const.u16 	%rs55, [%rd2+12];
	mad.lo.s16 	%rs75, %rs55, %rs54, %rs75;
$L__BB6_17:
	add.s32 	%r13, %r6, 7;
	setp.lt.s32 	%p24, %r13, 0;
	setp.ge.s32 	%p25, %r13, %r28;
	or.pred  	%p26, %p24, %p25;
	@%p26 bra 	$L__BB6_19;
	mul.wide.u32 	%rd23, %r13, 2;
	add.s64 	%rd24, %rd1, %rd23;
	ld.global.nc.u16 	%rs56, [%rd24];
	ld.const.u16 	%rs57, [%rd2+14];
	mad.lo.s16 	%rs75, %rs57, %rs56, %rs75;
$L__BB6_19:
	add.s32 	%r39, %r39, 8;
	setp.ne.s32 	%p27, %r39, %r41;
	@%p27 bra 	$L__BB6_3;
$L__BB6_20:
	setp.eq.s32 	%p28, %r3, 0;
	@%p28 bra 	$L__BB6_41;
	and.b32  	%r16, %r29, 3;
	setp.lt.u32 	%p29, %r3, 4;
	@%p29 bra 	$L__BB6_31;
	add.s32 	%r17, %r2, %r41;
	setp.lt.s32 	%p30, %r17, 0;
	setp.ge.s32 	%p31, %r17, %r28;
	mul.wide.u32 	%rd25, %r41, 2;
	mov.u64 	%rd26, _Z4maskIsE;
	add.s64 	%rd3, %rd26, %rd25;
	or.pred  	%p32, %p30, %p31;
	@%p32 bra 	$L__BB6_24;
	mul.wide.u32 	%rd27, %r17, 2;
	add.s64 	%rd28, %rd1, %rd27;
	ld.global.nc.u16 	%rs59, [%rd28];
	ld.const.u16 	%rs60, [%rd3];
	mad.lo.s16 	%rs75, %rs60, %rs59, %rs75;
$L__BB6_24:
	add.s32 	%r18, %r17, 1;
	setp.lt.s32 	%p33, %r18, 0;
	setp.ge.s32 	%p34, %r18, %r28;
	or.pred  	%p35, %p33, %p34;
	@%p35 bra 	$L__BB6_26;
	mul.wide.u32 	%rd29, %r18, 2;
	add.s64 	%rd30, %rd1, %rd29;
	ld.global.nc.u16 	%rs61, [%rd30];
	ld.const.u16 	%rs62, [%rd3+2];
	mad.lo.s16 	%rs75, %rs62, %rs61, %rs75;
$L__BB6_26:
	add.s32 	%r19, %r17, 2;
	setp.lt.s32 	%p36, %r19, 0;
	setp.ge.s32 	%p37, %r19, %r28;
	or.pred  	%p38, %p36, %p37;
	@%p38 bra 	$L__BB6_28;
	mul.wide.u32 	%rd31, %r19, 2;
	add.s64 	%rd32, %rd1, %rd31;
	ld.global.nc.u16 	%rs63, [%rd32];
	ld.const.u16 	%rs64, [%rd3+4];
	mad.lo.s16 	%rs75, %rs64, %rs63, %rs75;
$L__BB6_28:
	add.s32 	%r20, %r17, 3;
	setp.lt.s32 	%p39, %r20, 0;
	setp.ge.s32 	%p40, %r20, %r28;
	or.pred  	%p41, %p39, %p40;
	@%p41 bra 	$L__BB6_30;
	mul.wide.u32 	%rd33, %r20, 2;
	add.s64 	%rd34, %rd1, %rd33;
	ld.global.nc.u16 	%rs65, [%rd34];
	ld.const.u16 	%rs66, [%rd3+6];
	mad.lo.s16 	%rs75, %rs66, %rs65, %rs75;
$L__BB6_30:
	add.s32 	%r41, %r41, 4;
$L__BB6_31:
	setp.eq.s32 	%p42, %r16, 0;
	@%p42 bra 	$L__BB6_41;
	setp.eq.s32 	%p43, %r16, 1;
	@%p43 bra 	$L__BB6_38;
	add.s32 	%r23, %r2, %r41;
	setp.lt.s32 	%p44, %r23, 0;
	setp.ge.s32 	%p45, %r23, %r28;
	mul.wide.u32 	%rd35, %r41, 2;
	mov.u64 	%rd36, _Z4maskIsE;
	add.s64 	%rd4, %rd36, %rd35;
	or.pred  	%p46, %p44, %p45;
	@%p46 bra 	$L__BB6_35;
	mul.wide.u32 	%rd37, %r23, 2;
	add.s64 	%rd38, %rd1, %rd37;
	ld.global.nc.u16 	%rs68, [%rd38];
	ld.const.u16 	%rs69, [%rd4];
	mad.lo.s16 	%rs75, %rs69, %rs68, %rs75;
$L__BB6_35:
	add.s32 	%r24, %r23, 1;
	setp.lt.s32 	%p47, %r24, 0;
	setp.ge.s32 	%p48, %r24, %r28;
	or.pred  	%p49, %p47, %p48;
	@%p49 bra 	$L__BB6_37;
	mul.wide.u32 	%rd39, %r24, 2;
	add.s64 	%rd40, %rd1, %rd39;
	ld.global.nc.u16 	%rs70, [%rd40];
	ld.const.u16 	%rs71, [%rd4+2];
	mad.lo.s16 	%rs75, %rs71, %rs70, %rs75;
$L__BB6_37:
	add.s32 	%r41, %r41, 2;
$L__BB6_38:
	and.b32  	%r38, %r29, 1;
	setp.eq.b32 	%p50, %r38, 1;
	not.pred 	%p51, %p50;
	@%p51 bra 	$L__BB6_41;
	add.s32 	%r27, %r2, %r41;
	setp.lt.s32 	%p52, %r27, 0;
	setp.ge.s32 	%p53, %r27, %r28;
	or.pred  	%p54, %p52, %p53;
	@%p54 bra 	$L__BB6_41;
	mul.wide.u32 	%rd41, %r27, 2;
	add.s64 	%rd42, %rd1, %rd41;
	ld.global.nc.u16 	%rs72, [%rd42];
	mul.wide.u32 	%rd43, %r41, 2;
	mov.u64 	%rd44, _Z4maskIsE;
	add.s64 	%rd45, %rd44, %rd43;
	ld.const.u16 	%rs73, [%rd45];
	mad.lo.s16 	%rs75, %rs73, %rs72, %rs75;
$L__BB6_41:
	cvta.to.global.u64 	%rd46, %rd5;
	mul.wide.s32 	%rd47, %r1, 2;
	add.s64 	%rd48, %rd46, %rd47;
	st.global.u16 	[%rd48], %rs75;
	ret;

}
	// .globl	_Z12conv1d_tiledIsEvPKT_PS0_ii
.visible .entry _Z12conv1d_tiledIsEvPKT_PS0_ii(
	.param .u64 .ptr .align 1 _Z12conv1d_tiledIsEvPKT_PS0_ii_param_0,
	.param .u64 .ptr .align 1 _Z12conv1d_tiledIsEvPKT_PS0_ii_param_1,
	.param .u32 _Z12conv1d_tiledIsEvPKT_PS0_ii_param_2,
	.param .u32 _Z12conv1d_tiledIsEvPKT_PS0_ii_param_3
)
{
	.reg .pred 	%p<14>;
	.reg .b16 	%rs<77>;
	.reg .b32 	%r<62>;
	.reg .b64 	%rd<27>;
	// demoted variable
	.shared .align 2 .b8 _ZZ12conv1d_tiledIsEvPKT_PS0_iiE4tile[530];
	ld.param.u64 	%rd5, [_Z12conv1d_tiledIsEvPKT_PS0_ii_param_0];
	ld.param.u64 	%rd4, [_Z12conv1d_tiledIsEvPKT_PS0_ii_param_1];
	ld.param.u32 	%r22, [_Z12conv1d_tiledIsEvPKT_PS0_ii_param_2];
	ld.param.u32 	%r23, [_Z12conv1d_tiledIsEvPKT_PS0_ii_param_3];
	cvta.to.global.u64 	%rd1, %rd5;
	mov.u32 	%r1, %tid.x;
	mov.u32 	%r24, %ctaid.x;
	mov.u32 	%r2, %ntid.x;
	mul.lo.s32 	%r25, %r24, %r2;
	add.s32 	%r3, %r25, %r1;
	shr.u32 	%r26, %r23, 31;
	add.s32 	%r27, %r23, %r26;
	shr.s32 	%r4, %r27, 1;
	sub.s32 	%r28, %r25, %r2;
	add.s32 	%r5, %r28, %r1;
	sub.s32 	%r29, %r2, %r4;
	setp.lt.u32 	%p1, %r1, %r29;
	@%p1 bra 	$L__BB7_4;
	setp.lt.s32 	%p2, %r5, 0;
	mov.b16 	%rs67, 0;
	@%p2 bra 	$L__BB7_3;
	mul.wide.u32 	%rd6, %r5, 2;
	add.s64 	%rd7, %rd1, %rd6;
	ld.global.nc.u16 	%rs67, [%rd7];
$L__BB7_3:
	sub.s32 	%r30, %r1, %r2;
	add.s32 	%r31, %r30, %r4;
	shl.b32 	%r32, %r31, 1;
	mov.u32 	%r33, _ZZ12conv1d_tiledIsEvPKT_PS0_iiE4tile;
	add.s32 	%r34, %r33, %r32;
	st.shared.u16 	[%r34], %rs67;
$L__BB7_4:
	mul.wide.u32 	%rd8, %r3, 2;
	add.s64 	%rd9, %rd1, %rd8;
	ld.global.nc.u16 	%rs18, [%rd9];
	add.s32 	%r35, %r4, %r1;
	shl.b32 	%r36, %r35, 1;
	mov.u32 	%r37, _ZZ12conv1d_tiledIsEvPKT_PS0_iiE4tile;
	add.s32 	%r6, %r37, %r36;
	st.shared.u16 	[%r6], %rs18;
	add.s32 	%r7, %r3, %r2;
	setp.ge.u32 	%p3, %r1, %r4;
	@%p3 bra 	$L__BB7_8;
	setp.ge.s32 	%p4, %r7, %r22;
	mov.b16 	%rs68, 0;
	@%p4 bra 	$L__BB7_7;
	mul.wide.s32 	%rd10, %r7, 2;
	add.s64 	%rd11, %rd1, %rd10;
	ld.global.nc.u16 	%rs68, [%rd11];
$L__BB7_7:
	shl.b32 	%r38, %r2, 1;
	add.s32 	%r39, %r6, %r38;
	st.shared.u16 	[%r39], %rs68;
$L__BB7_8:
	bar.sync 	0;
	setp.lt.s32 	%p5, %r23, 1;
	mov.b16 	%rs76, 0;
	@%p5 bra 	$L__BB7_20;
	and.b32  	%r8, %r23, 7;
	setp.lt.u32 	%p6, %r23, 8;
	mov.b16 	%rs76, 0;
	mov.b32 	%r60, 0;
	@%p6 bra 	$L__BB7_12;
	and.b32  	%r60, %r23, 2147483640;
	neg.s32 	%r58, %r60;
	shl.b32 	%r41, %r1, 1;
	add.s32 	%r43, %r41, %r37;
	add.s32 	%r57, %r43, 8;
	mov.u64 	%rd13, _Z4maskIsE;
	add.s64 	%rd26, %rd13, 8;
	mov.b16 	%rs76, 0;
$L__BB7_11:
	.pragma "nounroll";
	ld.shared.u16 	%rs24, [%r57+-8];
	ld.const.u16 	%rs25, [%rd26+-8];
	mad.lo.s16 	%rs26, %rs25, %rs24, %rs76;
	ld.shared.u16 	%rs27, [%r57+-6];
	ld.const.u16 	%rs28, [%rd26+-6];
	mad.lo.s16 	%rs29, %rs28, %rs27, %rs26;
	ld.shared.u16 	%rs30, [%r57+-4];
	ld.const.u16 	%rs31, [%rd26+-4];
	mad.lo.s16 	%rs32, %rs31, %rs30, %rs29;
	ld.shared.u16 	%rs33, [%r57+-2];
	ld.const.u16 	%rs34, [%rd26+-2];
	mad.lo.s16 	%rs35, %rs34, %rs33, %rs32;
	ld.shared.u16 	%rs36, [%r57];
	ld.const.u16 	%rs37, [%rd26];
	mad.lo.s16 	%rs38, %rs37, %rs36, %rs35;
	ld.shared.u16 	%rs39, [%r57+2];
	ld.const.u16 	%rs40, [%rd26+2];
	mad.lo.s16 	%rs41, %rs40, %rs39, %rs38;
	ld.shared.u16 	%rs42, [%r57+4];
	ld.const.u16 	%rs43, [%rd26+4];
	mad.lo.s16 	%rs44, %rs43, %rs42, %rs41;
	ld.shared.u16 	%rs45, [%r57+6];
	ld.const.u16 	%rs46, [%rd26+6];
	mad.lo.s16 	%rs76, %rs46, %rs45, %rs44;
	add.s32 	%r58, %r58, 8;
	add.s32 	%r57, %r57, 16;
	add.s64 	%rd26, %rd26, 16;
	setp.ne.s32 	%p7, %r58, 0;
	@%p7 bra 	$L__BB7_11;
$L__BB7_12:
	setp.eq.s32 	%p8, %r8, 0;
	@%p8 bra 	$L__BB7_20;
	and.b32  	%r17, %r23, 3;
	setp.lt.u32 	%p9, %r8, 4;
	@%p9 bra 	$L__BB7_15;
	add.s32 	%r44, %r60, %r1;
	shl.b32 	%r45, %r44, 1;
	add.s32 	%r47, %r37, %r45;
	ld.shared.u16 	%rs48, [%r47];
	mul.wide.u32 	%rd14, %r60, 2;
	mov.u64 	%rd15, _Z4maskIsE;
	add.s64 	%rd16, %rd15, %rd14;
	ld.const.u16 	%rs49, [%rd16];
	mad.lo.s16 	%rs50, %rs49, %rs48, %rs76;
	ld.shared.u16 	%rs51, [%r47+2];
	ld.const.u16 	%rs52, [%rd16+2];
	mad.lo.s16 	%rs53, %rs52, %rs51, %rs50;
	ld.shared.u16 	%rs54, [%r47+4];
	ld.const.u16 	%rs55, [%rd16+4];
	mad.lo.s16 	%rs56, %rs55, %rs54, %rs53;
	ld.shared.u16 	%rs57, [%r47+6];
	ld.const.u16 	%rs58, [%rd16+6];
	mad.lo.s16 	%rs76, %rs58, %rs57, %rs56;
	add.s32 	%r60, %r60, 4;
$L__BB7_15:
	setp.eq.s32 	%p10, %r17, 0;
	@%p10 bra 	$L__BB7_20;
	setp.eq.s32 	%p11, %r17, 1;
	@%p11 bra 	$L__BB7_18;
	add.s32 	%r48, %r60, %r1;
	shl.b32 	%r49, %r48, 1;
	add.s32 	%r51, %r37, %r49;
	ld.shared.u16 	%rs60, [%r51];
	mul.wide.u32 	%rd17, %r60, 2;
	mov.u64 	%rd18, _Z4maskIsE;
	add.s64 	%rd19, %rd18, %rd17;
	ld.const.u16 	%rs61, [%rd19];
	mad.lo.s16 	%rs62, %rs61, %rs60, %rs76;
	ld.shared.u16 	%rs63, [%r51+2];
	ld.const.u16 	%rs64, [%rd19+2];
	mad.lo.s16 	%rs76, %rs64, %rs63, %rs62;
	add.s32 	%r60, %r60, 2;
$L__BB7_18:
	and.b32  	%r52, %r23, 1;
	setp.eq.b32 	%p12, %r52, 1;
	not.pred 	%p13, %p12;
	@%p13 bra 	$L__BB7_20;
	add.s32 	%r53, %r60, %r1;
	shl.b32 	%r54, %r53, 1;
	add.s32 	%r56, %r37, %r54;
	ld.shared.u16 	%rs65, [%r56];
	mul.wide.u32 	%rd20, %r60, 2;
	mov.u64 	%rd21, _Z4maskIsE;
	add.s64 	%rd22, %rd21, %rd20;
	ld.const.u16 	%rs66, [%rd22];
	mad.lo.s16 	%rs76, %rs66, %rs65, %rs76;
$L__BB7_20:
	cvta.to.global.u64 	%rd23, %rd4;
	mul.wide.s32 	%rd24, %r3, 2;
	add.s64 	%rd25, %rd23, %rd24;
	st.global.u16 	[%rd25], %rs76;
	ret;

}
	// .globl	_Z20conv1d_tiled_cachingIsEvPKT_PS0_ii
.visible .entry _Z20conv1d_tiled_cachingIsEvPKT_PS0_ii(
	.param .u64 .ptr .align 1 _Z20conv1d_tiled_cachingIsEvPKT_PS0_ii_param_0,
	.param .u64 .ptr .align 1 _Z20conv1d_tiled_cachingIsEvPKT_PS0_ii_param_1,
	.param .u32 _Z20conv1d_tiled_cachingIsEvPKT_PS0_ii_param_2,
	.param .u32 _Z20conv1d_tiled_cachingIsEvPKT_PS0_ii_param_3
)
{
	.reg .pred 	%p<36>;
	.reg .b16 	%rs<56>;
	.reg .b32 	%r<51>;
	.reg .b64 	%rd<28>;
	// demoted variable
	.shared .align 2 .b8 _ZZ20conv1d_tiled_cachingIsEvPKT_PS0_iiE4tile[512];
	ld.param.u64 	%rd7, [_Z20conv1d_tiled_cachingIsEvPKT_PS0_ii_param_0];
	ld.param.u64 	%rd6, [_Z20conv1d_tiled_cachingIsEvPKT_PS0_ii_param_1];
	ld.param.u32 	%r27, [_Z20conv1d_tiled_cachingIsEvPKT_PS0_ii_param_2];
	ld.param.u32 	%r28, [_Z20conv1d_tiled_cachingIsEvPKT_PS0_ii_param_3];
	cvta.to.global.u64 	%rd1, %rd7;
	mov.u32 	%r1, %tid.x;
	mov.u32 	%r29, %ctaid.x;
	mov.u32 	%r30, %ntid.x;
	mul.lo.s32 	%r2, %r29, %r30;
	add.s32 	%r3, %r2, %r1;
	mul.wide.s32 	%rd8, %r3, 2;
	add.s64 	%rd9, %rd1, %rd8;
	ld.global.nc.u16 	%rs22, [%rd9];
	shl.b32 	%r31, %r1, 1;
	mov.u32 	%r32, _ZZ20conv1d_tiled_cachingIsEvPKT_PS0_iiE4tile;
	add.s32 	%r33, %r32, %r31;
	st.shared.u16 	[%r33], %rs22;
	bar.sync 	0;
	add.s32 	%r4, %r2, %r30;
	shr.u32 	%r34, %r28, 31;
	add.s32 	%r35, %r28, %r34;
	shr.s32 	%r36, %r35, 1;
	neg.s32 	%r5, %r36;
	setp.lt.s32 	%p1, %r28, 1;
	mov.b16 	%rs47, 0;
	@%p1 bra 	$L__BB8_27;
	and.b32  	%r6, %r28, 3;
	setp.lt.u32 	%p2, %r28, 4;
	mov.b16 	%rs47, 0;
	mov.b32 	%r47, 0;
	@%p2 bra 	$L__BB8_20;
	and.b32  	%r47, %r28, 2147483644;
	add.s32 	%r8, %r5, %r3;
	add.s32 	%r9, %r5, %r1;
	mov.b16 	%rs47, 0;
	mov.b32 	%r46, 0;
	mov.u64 	%rd11, _Z4maskIsE;
$L__BB8_3:
	add.s32 	%r11, %r8, %r46;
	setp.lt.s32 	%p3, %r11, 0;
	setp.ge.s32 	%p4, %r11, %r27;
	add.s32 	%r39, %r9, %r46;
	shl.b32 	%r40, %r39, 1;
	add.s32 	%r12, %r32, %r40;
	mul.wide.u32 	%rd10, %r46, 2;
	add.s64 	%rd2, %rd11, %rd10;
	or.pred  	%p5, %p3, %p4;
	@%p5 bra 	$L__BB8_7;
	setp.lt.s32 	%p6, %r11, %r2;
	setp.ge.s32 	%p7, %r11, %r4;
	or.pred  	%p8, %p6, %p7;
	@%p8 bra 	$L__BB8_6;
	ld.shared.u16 	%rs28, [%r12];
	ld.const.u16 	%rs29, [%rd2];
	mad.lo.s16 	%rs47, %rs29, %rs28, %rs47;
	bra.uni 	$L__BB8_7;
$L__BB8_6:
	mul.wide.u32 	%rd12, %r11, 2;
	add.s64 	%rd13, %rd1, %rd12;
	ld.global.nc.u16 	%rs26, [%rd13];
	ld.const.u16 	%rs27, [%rd2];
	mad.lo.s16 	%rs47, %rs27, %rs26, %rs47;
$L__BB8_7:
	add.s32 	%r13, %r11, 1;
	setp.lt.s32 	%p9, %r13, 0;
	setp.ge.s32 	%p10, %r13, %r27;
	or.pred  	%p11, %p9, %p10;
	@%p11 bra 	$L__BB8_11;
	setp.ge.s32 	%p12, %r13, %r2;
	setp.lt.s32 	%p13, %r13, %r4;
	and.pred  	%p14, %p12, %p13;
	@%p14 bra 	$L__BB8_10;
	mul.wide.u32 	%rd14, %r13, 2;
	add.s64 	%rd15, %rd1, %rd14;
	ld.global.nc.u16 	%rs30, [%rd15];
	ld.const.u16 	%rs31, [%rd2+2];
	mad.lo.s16 	%rs47, %rs31, %rs30, %rs47;
	bra.uni 	$L__BB8_11;
$L__BB8_10:
	ld.shared.u16 	%rs32, [%r12+2];
	ld.const.u16 	%rs33, [%rd2+2];
	mad.lo.s16 	%rs47, %rs33, %rs32, %rs47;
$L__BB8_11:
	add.s32 	%r14, %r11, 2;
	setp.lt.s32 	%p15, %r14, 0;
	setp.ge.s32 	%p16, %r14, %r27;
	or.pred  	%p17, %p15, %p16;
	@%p17 bra 	$L__BB8_15;
	setp.ge.s32 	%p18, %r14, %r2;
	setp.lt.s32 	%p19, %r14, %r4;
	and.pred  	%p20, %p18, %p19;
	@%p20 bra 	$L__BB8_14;
	mul.wide.u32 	%rd16, %r14, 2;
	add.s64 	%rd17, %rd1, %rd16;
	ld.global.nc.u16 	%rs34, [%rd17];
	ld.const.u16 	%rs35, [%rd2+4];
	mad.lo.s16 	%rs47, %rs35, %rs34, %rs47;
	bra.uni 	$L__BB8_15;
$L__BB8_14:
	ld.shared.u16 	%rs36, [%r12+4];
	ld.const.u16 	%rs37, [%rd2+4];
	mad.lo.s16 	%rs47, %rs37, %rs36, %rs47;
$L__BB8_15:
	add.s32 	%r15, %r11, 3;
	setp.lt.s32 	%p21, %r15, 0;
	setp.ge.s32 	%p22, %r15, %r27;
	or.pred  	%p23, %p21, %p22;
	@%p23 bra 	$L__BB8_19;
	setp.ge.s32 	%p24, %r15, %r2;
	setp.lt.s32 	%p25, %r15, %r4;
	and.pred  	%p26, %p24, %p25;
	@%p26 bra 	$L__BB8_18;
	mul.wide.u32 	%rd18, %r15, 2;
	add.s64 	%rd19, %rd1, %rd18;
	ld.global.nc.u16 	%rs38, [%rd19];
	ld.const.u16 	%rs39, [%rd2+6];
	mad.lo.s16 	%rs47, %rs39, %rs38, %rs47;
	bra.uni 	$L__BB8_19;
$L__BB8_18:
	ld.shared.u16 	%rs40, [%r12+6];
	ld.const.u16 	%rs41, [%rd2+6];
	mad.lo.s16 	%rs47, %rs41, %rs40, %rs47;
$L__BB8_19:
	add.s32 	%r46, %r46, 4;
	setp.ne.s32 	%p27, %r46, %r47;
	@%p27 bra 	$L__BB8_3;
$L__BB8_20:
	setp.eq.s32 	%p28, %r6, 0;
	@%p28 bra 	$L__BB8_27;
	mul.wide.u32 	%rd20, %r47, 2;
	mov.u64 	%rd21, _Z4maskIsE;
	add.s64 	%rd27, %rd21, %rd20;
	add.s32 	%r42, %r1, %r47;
	add.s32 	%r43, %r42, %r5;
	shl.b32 	%r44, %r43, 1;
	add.s32 	%r50, %r32, %r44;
	add.s32 	%r49, %r43, %r2;
	neg.s32 	%r48, %r6;
$L__BB8_22:
	.pragma "nounroll";
	setp.lt.s32 	%p29, %r49, 0;
	setp.ge.s32 	%p30, %r49, %r27;
	or.pred  	%p31, %p29, %p30;
	@%p31 bra 	$L__BB8_26;
	setp.ge.s32 	%p32, %r49, %r2;
	setp.lt.s32 	%p33, %r49, %r4;
	and.pred  	%p34, %p32, %p33;
	@%p34 bra 	$L__BB8_25;
	mul.wide.u32 	%rd22, %r49, 2;
	add.s64 	%rd23, %rd1, %rd22;
	ld.global.nc.u16 	%rs42, [%rd23];
	ld.const.u16 	%rs43, [%rd27];
	mad.lo.s16 	%rs47, %rs43, %rs42, %rs47;
	bra.uni 	$L__BB8_26;
$L__BB8_25:
	ld.shared.u16 	%rs44, [%r50];
	ld.const.u16 	%rs45, [%rd27];
	mad.lo.s16 	%rs47, %rs45, %rs44, %rs47;
$L__BB8_26:
	add.s64 	%rd27, %rd27, 2;
	add.s32 	%r50, %r50, 2;
	add.s32 	%r49, %r49, 1;
	add.s32 	%r48, %r48, 1;
	setp.ne.s32 	%p35, %r48, 0;
	@%p35 bra 	$L__BB8_22;
$L__BB8_27:
	cvta.to.global.u64 	%rd24, %rd6;
	add.s64 	%rd26, %rd24, %rd8;
	st.global.u16 	[%rd26], %rs47;
	ret;

}


// ===== COMPILED SASS (sm_100) =====

	.target	sm_100

	.elftype	@"ET_EXEC"


//--------------------- .note.nv.tkinfo           --------------------------
	.section	.note.nv.tkinfo,"",@"SHT_NOTE"
	.sectionflags	@"SHF_NOTE_NV_TKINFO"
	.tkinfo
        /*0018*/ 	.word	0x00000002
        /*0030*/ 	.string	""
        /*0030*/ 	.string	"ptxas"
        /*0030*/ 	.string	"Cuda compilation tools, release 13.0, V13.0.88"
        /*0030*/ 	.string	"Build cuda_13.0.r13.0/compiler.36424714_0"
        /*0030*/ 	.string	"-arch sm_100 -m 64 "



//--------------------- .note.nv.cuinfo           --------------------------
	.section	.note.nv.cuinfo,"",@"SHT_NOTE"
	.sectionflags	@"SHF_NOTE_NV_CUINFO"
        /*0018*/ 	.short	0x0002
        /*001a*/ 	.short	0x0064
        /*001c*/ 	.short	0x0082
	.zero		2


//--------------------- .nv.info                  --------------------------
	.section	.nv.info,"",@"SHT_CUDA_INFO"
	.align	4


	//----- nvinfo : EIATTR_REGCOUNT
	.align		4
        /*0000*/ 	.byte	0x04, 0x2f
        /*0002*/ 	.short	(.L_4 - .L_3)
	.align		4
.L_3:
        /*0004*/ 	.word	index@(_Z6conv1dIdEvPKT_PS0_ii)
        /*0008*/ 	.word	0x00000020


	//----- nvinfo : EIATTR_FRAME_SIZE
	.align		4
.L_4:
        /*000c*/ 	.byte	0x04, 0x11
        /*000e*/ 	.short	(.L_6 - .L_5)
	.align		4
.L_5:
        /*0010*/ 	.word	index@(_Z6conv1dIdEvPKT_PS0_ii)
        /*0014*/ 	.word	0x00000000


	//----- nvinfo : EIATTR_REGCOUNT
	.align		4
.L_6:
        /*0018*/ 	.byte	0x04, 0x2f
        /*001a*/ 	.short	(.L_8 - .L_7)
	.align		4
.L_7:
        /*001c*/ 	.word	index@(_Z12conv1d_tiledIdEvPKT_PS0_ii)
        /*0020*/ 	.word	0x0000001a


	//----- nvinfo : EIATTR_FRAME_SIZE
	.align		4
.L_8:
        /*0024*/ 	.byte	0x04, 0x11
        /*0026*/ 	.short	(.L_10 - .L_9)
	.align		4
.L_9:
        /*0028*/ 	.word	index@(_Z12conv1d_tiledIdEvPKT_PS0_ii)
        /*002c*/ 	.word	0x00000000


	//----- nvinfo : EIATTR_REGCOUNT
	.align		4
.L_10:
        /*0030*/ 	.byte	0x04, 0x2f
        /*0032*/ 	.short	(.L_12 - .L_11)
	.align		4
.L_11:
        /*0034*/ 	.word	index@(_Z20conv1d_tiled_cachingIdEvPKT_PS0_ii)
        /*0038*/ 	.word	0x00000016


	//----- nvinfo : EIATTR_FRAME_SIZE
	.align		4
.L_12:
        /*003c*/ 	.byte	0x04, 0x11
        /*003e*/ 	.short	(.L_14 - .L_13)
	.align		4
.L_13:
        /*0040*/ 	.word	index@(_Z20conv1d_tiled_cachingIdEvPKT_PS0_ii)
        /*0044*/ 	.word	0x00000000


	//----- nvinfo : EIATTR_REGCOUNT
	.align		4
.L_14:
        /*0048*/ 	.byte	0x04, 0x2f
        /*004a*/ 	.short	(.L_16 - .L_15)
	.align		4
.L_15:
        /*004c*/ 	.word	index@(_Z6conv1dIfEvPKT_PS0_ii)
        /*0050*/ 	.word	0x00000020


	//----- nvinfo : EIATTR_FRAME_SIZE
	.align		4
.L_16:
        /*0054*/ 	.byte	0x04, 0x11
        /*0056*/ 	.short	(.L_18 - .L_17)
	.align		4
.L_17:
        /*0058*/ 	.word	index@(_Z6conv1dIfEvPKT_PS0_ii)
        /*005c*/ 	.word	0x00000000


	//----- nvinfo : EIATTR_REGCOUNT
	.align		4
.L_18:
        /*0060*/ 	.byte	0x04, 0x2f
        /*0062*/ 	.short	(.L_20 - .L_19)
	.align		4
.L_19:
        /*0064*/ 	.word	index@(_Z12conv1d_tiledIfEvPKT_PS0_ii)
        /*0068*/ 	.word	0x00000016


	//----- nvinfo : EIATTR_FRAME_SIZE
	.align		4
.L_20:
        /*006c*/ 	.byte	0x04, 0x11
        /*006e*/ 	.short	(.L_22 - .L_21)
	.align		4
.L_21:
        /*0070*/ 	.word	index@(_Z12conv1d_tiledIfEvPKT_PS0_ii)
        /*0074*/ 	.word	0x00000000


	//----- nvinfo : EIATTR_REGCOUNT
	.align		4
.L_22:
        /*0078*/ 	.byte	0x04, 0x2f
        /*007a*/ 	.short	(.L_24 - .L_23)
	.align		4
.L_23:
        /*007c*/ 	.word	index@(_Z20conv1d_tiled_cachingIfEvPKT_PS0_ii)
        /*0080*/ 	.word	0x00000014


	//----- nvinfo : EIATTR_FRAME_SIZE
	.align		4
.L_24:
        /*0084*/ 	.byte	0x04, 0x11
        /*0086*/ 	.short	(.L_26 - .L_25)
	.align		4
.L_25:
        /*0088*/ 	.word	index@(_Z20conv1d_tiled_cachingIfEvPKT_PS0_ii)
        /*008c*/ 	.word	0x00000000


	//----- nvinfo : EIATTR_REGCOUNT
	.align		4
.L_26:
        /*0090*/ 	.byte	0x04, 0x2f
        /*0092*/ 	.short	(.L_28 - .L_27)
	.align		4
.L_27:
        /*0094*/ 	.word	index@(_Z6conv1dIsEvPKT_PS0_ii)
        /*0098*/ 	.word	0x0000001c


	//----- nvinfo : EIATTR_FRAME_SIZE
	.align		4
.L_28:
        /*009c*/ 	.byte	0x04, 0x11
        /*009e*/ 	.short	(.L_30 - .L_29)
	.align		4
.L_29:
        /*00a0*/ 	.word	index@(_Z6conv1dIsEvPKT_PS0_ii)
        /*00a4*/ 	.word	0x00000000


	//----- nvinfo : EIATTR_REGCOUNT
	.align		4
.L_30:
        /*00a8*/ 	.byte	0x04, 0x2f
        /*00aa*/ 	.short	(.L_32 - .L_31)
	.align		4
.L_31:
        /*00ac*/ 	.word	index@(_Z12conv1d_tiledIsEvPKT_PS0_ii)
        /*00b0*/ 	.word	0x0000000e


	//----- nvinfo : EIATTR_FRAME_SIZE
	.align		4
.L_32:
        /*00b4*/ 	.byte	0x04, 0x11
        /*00b6*/ 	.short	(.L_34 - .L_33)
	.align		4
.L_33:
        /*00b8*/ 	.word	index@(_Z12conv1d_tiledIsEvPKT_PS0_ii)
        /*00bc*/ 	.word	0x00000000


	//----- nvinfo : EIATTR_REGCOUNT
	.align		4
.L_34:
        /*00c0*/ 	.byte	0x04, 0x2f
        /*00c2*/ 	.short	(.L_36 - .L_35)
	.align		4
.L_35:
        /*00c4*/ 	.word	index@(_Z20conv1d_tiled_cachingIsEvPKT_PS0_ii)
        /*00c8*/ 	.word	0x00000015


	//----- nvinfo : EIATTR_FRAME_SIZE
	.align		4
.L_36:
        /*00cc*/ 	.byte	0x04, 0x11
        /*00ce*/ 	.short	(.L_38 - .L_37)
	.align		4
.L_37:
        /*00d0*/ 	.word	index@(_Z20conv1d_tiled_cachingIsEvPKT_PS0_ii)
        /*00d4*/ 	.word	0x00000000


	//----- nvinfo : EIATTR_MIN_STACK_SIZE
	.align		4
.L_38:
        /*00d8*/ 	.byte	0x04, 0x12
        /*00da*/ 	.short	(.L_40 - .L_39)
	.align		4
.L_39:
        /*00dc*/ 	.word	index@(_Z20conv1d_tiled_cachingIsEvPKT_PS0_ii)
        /*00e0*/ 	.word	0x00000000


	//----- nvinfo : EIATTR_MIN_STACK_SIZE
	.align		4
.L_40:
        /*00e4*/ 	.byte	0x04, 0x12
        /*00e6*/ 	.short	(.L_42 - .L_41)
	.align		4
.L_41:
        /*00e8*/ 	.word	index@(_Z12conv1d_tiledIsEvPKT_PS0_ii)
        /*00ec*/ 	.word	0x00000000


	//----- nvinfo : EIATTR_MIN_STACK_SIZE
	.align		4
.L_42:
        /*00f0*/ 	.byte	0x04, 0x12
        /*00f2*/ 	.short	(.L_44 - .L_43)
	.align		4
.L_43:
        /*00f4*/ 	.word	index@(_Z6conv1dIsEvPKT_PS0_ii)
        /*00f8*/ 	.word	0x00000000


	//----- nvinfo : EIATTR_MIN_STACK_SIZE
	.align		4
.L_44:
        /*00fc*/ 	.byte	0x04, 0x12
        /*00fe*/ 	.short	(.L_46 - .L_45)
	.align		4
.L_45:
        /*0100*/ 	.word	index@(_Z20conv1d_tiled_cachingIfEvPKT_PS0_ii)
        /*0104*/ 	.word	0x00000000


	//----- nvinfo : EIATTR_MIN_STACK_SIZE
	.align		4
.L_46:
        /*0108*/ 	.byte	0x04, 0x12
        /*010a*/ 	.short	(.L_48 - .L_47)
	.align		4
.L_47:
        /*010c*/ 	.word	index@(_Z12conv1d_tiledIfEvPKT_PS0_ii)
        /*0110*/ 	.word	0x00000000


	//----- nvinfo : EIATTR_MIN_STACK_SIZE
	.align		4
.L_48:
        /*0114*/ 	.byte	0x04, 0x12
        /*0116*/ 	.short	(.L_50 - .L_49)
	.align		4
.L_49:
        /*0118*/ 	.word	index@(_Z6conv1dIfEvPKT_PS0_ii)
        /*011c*/ 	.word	0x00000000


	//----- nvinfo : EIATTR_MIN_STACK_SIZE
	.align		4
.L_50:
        /*0120*/ 	.byte	0x04, 0x12
        /*0122*/ 	.short	(.L_52 - .L_51)
	.align		4
.L_51:
        /*0124*/ 	.word	index@(_Z20conv1d_tiled_cachingIdEvPKT_PS0_ii)
        /*0128*/ 	.word	0x00000000


	//----- nvinfo : EIATTR_MIN_STACK_SIZE
	.align		4
.L_52:
        /*012c*/ 	.byte	0x04, 0x12
        /*012e*/ 	.short	(.L_54 - .L_53)
	.align		4
.L_53:
        /*0130*/ 	.word	index@(_Z12conv1d_tiledIdEvPKT_PS0_ii)
        /*0134*/ 	.word	0x00000000


	//----- nvinfo : EIATTR_MIN_STACK_SIZE
	.align		4
.L_54:
        /*0138*/ 	.byte	0x04, 0x12
        /*013a*/ 	.short	(.L_56 - .L_55)
	.align		4
.L_55:
        /*013c*/ 	.word	index@(_Z6conv1dIdEvPKT_PS0_ii)
        /*0140*/ 	.word	0x00000000
.L_56:


//--------------------- .nv.compat                --------------------------
	.section	.nv.compat,"",@"SHT_CUDA_COMPAT_INFO"
	.align	4
        /*0000*/ 	.byte	0x02, 0x09, 0x00, 0x00, 0x02, 0x02, 0x01, 0x00, 0x02, 0x05, 0x05, 0x00, 0x03, 0x07, 0x01, 0x01
        /*0010*/ 	.byte	0x02, 0x03, 0x00, 0x00, 0x02, 0x06, 0x01, 0x00, 0x04, 0x0b, 0x08, 0x00, 0x01, 0x00, 0x00, 0x00
        /*0020*/ 	.byte	0x00, 0x00, 0x00, 0x00


//--------------------- .nv.info._Z20conv1d_tiled_cachingIsEvPKT_PS0_ii --------------------------
	.section	.nv.info._Z20conv1d_tiled_cachingIsEvPKT_PS0_ii,"",@"SHT_CUDA_INFO"
	.sectionflags	@""
	.align	4


	//----- nvinfo : EIATTR_CUDA_API_VERSION
	.align		4
        /*0000*/ 	.byte	0x04, 0x37
        /*0002*/ 	.short	(.L_58 - .L_57)
.L_57:
        /*0004*/ 	.word	0x00000082


	//----- nvinfo : EIATTR_KPARAM_INFO
	.align		4
.L_58:
        /*0008*/ 	.byte	0x04, 0x17
        /*000a*/ 	.short	(.L_60 - .L_59)
.L_59:
        /*000c*/ 	.word	0x00000000
        /*0010*/ 	.short	0x0003
        /*0012*/ 	.short	0x0014
        /*0014*/ 	.byte	0x00, 0xf0, 0x11, 0x00


	//----- nvinfo : EIATTR_KPARAM_INFO
	.align		4
.L_60:
        /*0018*/ 	.byte	0x04, 0x17
        /*001a*/ 	.short	(.L_62 - .L_61)
.L_61:
        /*001c*/ 	.word	0x00000000
        /*0020*/ 	.short	0x0002
        /*0022*/ 	.short	0x0010
        /*0024*/ 	.byte	0x00, 0xf0, 0x11, 0x00


	//----- nvinfo : EIATTR_KPARAM_INFO
	.align		4
.L_62:
        /*0028*/ 	.byte	0x04, 0x17
        /*002a*/ 	.short	(.L_64 - .L_63)
.L_63:
        /*002c*/ 	.word	0x00000000
        /*0030*/ 	.short	0x0001
        /*0032*/ 	.short	0x0008
        /*0034*/ 	.byte	0x00, 0xf5, 0x21, 0x00


	//----- nvinfo : EIATTR_KPARAM_INFO
	.align		4
.L_64:
        /*0038*/ 	.byte	0x04, 0x17
        /*003a*/ 	.short	(.L_66 - .L_65)
.L_65:
        /*003c*/ 	.word	0x00000000
        /*0040*/ 	.short	0x0000
        /*0042*/ 	.short	0x0000
        /*0044*/ 	.byte	0x00, 0xf5, 0x21, 0x00


	//----- nvinfo : EIATTR_SPARSE_MMA_MASK
	.align		4
.L_66:
        /*0048*/ 	.byte	0x03, 0x50
        /*004a*/ 	.short	0x0000


	//----- nvinfo : EIATTR_MAXREG_COUNT
	.align		4
        /*004c*/ 	.byte	0x03, 0x1b
        /*004e*/ 	.short	0x00ff


	//----- nvinfo : EIATTR_NUM_BARRIERS
	.align		4
        /*0050*/ 	.byte	0x02, 0x4c
        /*0052*/ 	.byte	0x01
	.zero		1


	//----- nvinfo : EIATTR_MERCURY_ISA_VERSION
	.align		4
        /*0054*/ 	.byte	0x03, 0x5f
        /*0056*/ 	.short	0x0101


	//----- nvinfo : EIATTR_VRC_CTA_INIT_COUNT
	.align		4
        /*0058*/ 	.byte	0x02, 0x4a
	.zero		1
	.zero		1


	//----- nvinfo : EIATTR_EXIT_INSTR_OFFSETS
	.align		4
        /*005c*/ 	.byte	0x04, 0x1c
        /*005e*/ 	.short	(.L_68 - .L_67)


	//   ....[0]....
.L_67:
        /*0060*/ 	.word	0x00000c10


	//----- nvinfo : EIATTR_CRS_STACK_SIZE
	.align		4
.L_68:
        /*0064*/ 	.byte	0x04, 0x1e
        /*0066*/ 	.short	(.L_70 - .L_69)
.L_69:
        /*0068*/ 	.word	0x00000000


	//----- nvinfo : EIATTR_CBANK_PARAM_SIZE
	.align		4
.L_70:
        /*006c*/ 	.byte	0x03, 0x19
        /*006e*/ 	.short	0x0018


	//----- nvinfo : EIATTR_PARAM_CBANK
	.align		4
        /*0070*/ 	.byte	0x04, 0x0a
        /*0072*/ 	.short	(.L_72 - .L_71)
	.align		4
.L_71:
        /*0074*/ 	.word	index@(.nv.constant0._Z20conv1d_tiled_cachingIsEvPKT_PS0_ii)
        /*0078*/ 	.short	0x0380
        /*007a*/ 	.short	0x0018


	//----- nvinfo : EIATTR_SW_WAR
	.align		4
.L_72:
        /*007c*/ 	.byte	0x04, 0x36
        /*007e*/ 	.short	(.L_74 - .L_73)
.L_73:
        /*0080*/ 	.word	0x00000008
.L_74:


//--------------------- .nv.info._Z12conv1d_tiledIsEvPKT_PS0_ii --------------------------
	.section	.nv.info._Z12conv1d_tiledIsEvPKT_PS0_ii,"",@"SHT_CUDA_INFO"
	.sectionflags	@""
	.align	4


	//----- nvinfo : EIATTR_CUDA_API_VERSION
	.align		4
        /*0000*/ 	.byte	0x04, 0x37
        /*0002*/ 	.short	(.L_76 - .L_75)
.L_75:
        /*0004*/ 	.word	0x00000082


	//----- nvinfo : EIATTR_KPARAM_INFO
	.align		4
.L_76:
        /*0008*/ 	.byte	0x04, 0x17
        /*000a*/ 	.short	(.L_78 - .L_77)
.L_77:
        /*000c*/ 	.word	0x00000000
        /*0010*/ 	.short	0x0003
        /*0012*/ 	.short	0x0014
        /*0014*/ 	.byte	0x00, 0xf0, 0x11, 0x00


	//----- nvinfo : EIATTR_KPARAM_INFO
	.align		4
.L_78:
        /*0018*/ 	.byte	0x04, 0x17
        /*001a*/ 	.short	(.L_80 - .L_79)
.L_79:
        /*001c*/ 	.word	0x00000000
        /*0020*/ 	.short	0x0002
        /*0022*/ 	.short	0x0010
        /*0024*/ 	.byte	0x00, 0xf0, 0x11, 0x00


	//----- nvinfo : EIATTR_KPARAM_INFO
	.align		4
.L_80:
        /*0028*/ 	.byte	0x04, 0x17
        /*002a*/ 	.short	(.L_82 - .L_81)
.L_81:
        /*002c*/ 	.word	0x00000000
        /*0030*/ 	.short	0x0001
        /*0032*/ 	.short	0x0008
        /*0034*/ 	.byte	0x00, 0xf5, 0x21, 0x00


	//----- nvinfo : EIATTR_KPARAM_INFO
	.align		4
.L_82:
        /*0038*/ 	.byte	0x04, 0x17
        /*003a*/ 	.short	(.L_84 - .L_83)
.L_83:
        /*003c*/ 	.word	0x00000000
        /*0040*/ 	.short	0x0000
        /*0042*/ 	.short	0x0000
        /*0044*/ 	.byte	0x00, 0xf5, 0x21, 0x00


	//----- nvinfo : EIATTR_SPARSE_MMA_MASK
	.align		4
.L_84:
        /*0048*/ 	.byte	0x03, 0x50
        /*004a*/ 	.short	0x0000


	//----- nvinfo : EIATTR_MAXREG_COUNT
	.align		4
        /*004c*/ 	.byte	0x03, 0x1b
        /*004e*/ 	.short	0x00ff


	//----- nvinfo : EIATTR_NUM_BARRIERS
	.align		4
        /*0050*/ 	.byte	0x02, 0x4c
        /*0052*/ 	.byte	0x01
	.zero		1


	//----- nvinfo : EIATTR_MERCURY_ISA_VERSION
	.align		4
        /*0054*/ 	.byte	0x03, 0x5f
        /*0056*/ 	.short	0x0101


	//----- nvinfo : EIATTR_VRC_CTA_INIT_COUNT
	.align		4
        /*0058*/ 	.byte	0x02, 0x4a
	.zero		1
	.zero		1


	//----- nvinfo : EIATTR_EXIT_INSTR_OFFSETS
	.align		4
        /*005c*/ 	.byte	0x04, 0x1c
        /*005e*/ 	.short	(.L_86 - .L_85)


	//   ....[0]....
.L_85:
        /*0060*/ 	.word	0x00000c10


	//----- nvinfo : EIATTR_CRS_STACK_SIZE
	.align		4
.L_86:
        /*0064*/ 	.byte	0x04, 0x1e
        /*0066*/ 	.short	(.L_88 - .L_87)
.L_87:
        /*0068*/ 	.word	0x00000000


	//----- nvinfo : EIATTR_CBANK_PARAM_SIZE
	.align		4
.L_88:
        /*006c*/ 	.byte	0x03, 0x19
        /*006e*/ 	.short	0x0018


	//----- nvinfo : EIATTR_PARAM_CBANK
	.align		4
        /*0070*/ 	.byte	0x04, 0x0a
        /*0072*/ 	.short	(.L_90 - .L_89)
	.align		4
.L_89:
        /*0074*/ 	.word	index@(.nv.constant0._Z12conv1d_tiledIsEvPKT_PS0_ii)
        /*0078*/ 	.short	0x0380
        /*007a*/ 	.short	0x0018


	//----- nvinfo : EIATTR_SW_WAR
	.align		4
.L_90:
        /*007c*/ 	.byte	0x04, 0x36
        /*007e*/ 	.short	(.L_92 - .L_91)
.L_91:
        /*0080*/ 	.word	0x00000008
.L_92:


//--------------------- .nv.info._Z6conv1dIsEvPKT_PS0_ii --------------------------
	.section	.nv.info._Z6conv1dIsEvPKT_PS0_ii,"",@"SHT_CUDA_INFO"
	.sectionflags	@""
	.align	4


	//----- nvinfo : EIATTR_CUDA_API_VERSION
	.align		4
        /*0000*/ 	.byte	0x04, 0x37
        /*0002*/ 	.short	(.L_94 - .L_93)
.L_93:
        /*0004*/ 	.word	0x00000082


	//----- nvinfo : EIATTR_KPARAM_INFO
	.align		4
.L_94:
        /*0008*/ 	.byte	0x04, 0x17
        /*000a*/ 	.short	(.L_96 - .L_95)
.L_95:
        /*000c*/ 	.word	0x00000000
        /*0010*/ 	.short	0x0003
        /*0012*/ 	.short	0x0014
        /*0014*/ 	.byte	0x00, 0xf0, 0x11, 0x00


	//----- nvinfo : EIATTR_KPARAM_INFO
	.align		4
.L_96:
        /*0018*/ 	.byte	0x04, 0x17
        /*001a*/ 	.short	(.L_98 - .L_97)
.L_97:
        /*001c*/ 	.word	0x00000000
        /*0020*/ 	.short	0x0002
        /*0022*/ 	.short	0x0010
        /*0024*/ 	.byte	0x00, 0xf0, 0x11, 0x00


	//----- nvinfo : EIATTR_KPARAM_INFO
	.align		4
.L_98:
        /*0028*/ 	.byte	0x04, 0x17
        /*002a*/ 	.short	(.L_100 - .L_99)
.L_99:
        /*002c*/ 	.word	0x00000000
        /*0030*/ 	.short	0x0001
        /*0032*/ 	.short	0x0008
        /*0034*/ 	.byte	0x00, 0xf5, 0x21, 0x00


	//----- nvinfo : EIATTR_KPARAM_INFO
	.align		4
.L_100:
        /*0038*/ 	.byte	0x04, 0x17
        /*003a*/ 	.short	(.L_102 - .L_101)
.L_101:
        /*003c*/ 	.word	0x00000000
        /*0040*/ 	.short	0x0000
        /*0042*/ 	.short	0x0000
        /*0044*/ 	.byte	0x00, 0xf5, 0x21, 0x00


	//----- nvinfo : EIATTR_SPARSE_MMA_MASK
	.align		4
.L_102:
        /*0048*/ 	.byte	0x03, 0x50
        /*004a*/ 	.short	0x0000


	//----- nvinfo : EIATTR_MAXREG_COUNT
	.align		4
        /*004c*/ 	.byte	0x03, 0x1b
        /*004e*/ 	.short	0x00ff


	//----- nvinfo : EIATTR_MERCURY_ISA_VERSION
	.align		4
        /*0050*/ 	.byte	0x03, 0x5f
        /*0052*/ 	.short	0x0101


	//----- nvinfo : EIATTR_VRC_CTA_INIT_COUNT
	.align		4
        /*0054*/ 	.byte	0x02, 0x4a
	.zero		1
	.zero		1


	//----- nvinfo : EIATTR_EXIT_INSTR_OFFSETS
	.align		4
        /*0058*/ 	.byte	0x04, 0x1c
        /*005a*/ 	.short	(.L_104 - .L_103)


	//   ....[0]....
.L_103:
        /*005c*/ 	.word	0x00000f00


	//----- nvinfo : EIATTR_CRS_STACK_SIZE
	.align		4
.L_104:
        /*0060*/ 	.byte	0x04, 0x1e
        /*0062*/ 	.short	(.L_106 - .L_105)
.L_105:
        /*0064*/ 	.word	0x00000000


	//----- nvinfo : EIATTR_CBANK_PARAM_SIZE
	.align		4
.L_106:
        /*0068*/ 	.byte	0x03, 0x19
        /*006a*/ 	.short	0x0018


	//----- nvinfo : EIATTR_PARAM_CBANK
	.align		4
        /*006c*/ 	.byte	0x04, 0x0a
        /*006e*/ 	.short	(.L_108 - .L_107)
	.align		4
.L_107:
        /*0070*/ 	.word	index@(.nv.constant0._Z6conv1dIsEvPKT_PS0_ii)
        /*0074*/ 	.short	0x0380
        /*0076*/ 	.short	0x0018


	//----- nvinfo : EIATTR_SW_WAR
	.align		4
.L_108:
        /*0078*/ 	.byte	0x04, 0x36
        /*007a*/ 	.short	(.L_110 - .L_109)
.L_109:
        /*007c*/ 	.word	0x00000008
.L_110:


//--------------------- .nv.info._Z20conv1d_tiled_cachingIfEvPKT_PS0_ii --------------------------
	.section	.nv.info._Z20conv1d_tiled_cachingIfEvPKT_PS0_ii,"",@"SHT_CUDA_INFO"
	.sectionflags	@""
	.align	4


	//----- nvinfo : EIATTR_CUDA_API_VERSION
	.align		4
        /*0000*/ 	.byte	0x04, 0x37
        /*0002*/ 	.short	(.L_112 - .L_111)
.L_111:
        /*0004*/ 	.word	0x00000082


	//----- nvinfo : EIATTR_KPARAM_INFO
	.align		4
.L_112:
        /*0008*/ 	.byte	0x04, 0x17
        /*000a*/ 	.short	(.L_114 - .L_113)
.L_113:
        /*000c*/ 	.word	0x00000000
        /*0010*/ 	.short	0x0003
        /*0012*/ 	.short	0x0014
        /*0014*/ 	.byte	0x00, 0xf0, 0x11, 0x00


	//----- nvinfo : EIATTR_KPARAM_INFO
	.align		4
.L_114:
        /*0018*/ 	.byte	0x04, 0x17
        /*001a*/ 	.short	(.L_116 - .L_115)
.L_115:
        /*001c*/ 	.word	0x00000000
        /*0020*/ 	.short	0x0002
        /*0022*/ 	.short	0x0010
        /*0024*/ 	.byte	0x00, 0xf0, 0x11, 0x00


	//----- nvinfo : EIATTR_KPARAM_INFO
	.align		4
.L_116:
        /*0028*/ 	.byte	0x04, 0x17
        /*002a*/ 	.short	(.L_118 - .L_117)
.L_117:
        /*002c*/ 	.word	0x00000000
        /*0030*/ 	.short	0x0001
        /*0032*/ 	.short	0x0008
        /*0034*/ 	.byte	0x00, 0xf5, 0x21, 0x00


	//----- nvinfo : EIATTR_KPARAM_INFO
	.align		4
.L_118:
        /*0038*/ 	.byte	0x04, 0x17
        /*003a*/ 	.short	(.L_120 - .L_119)
.L_119:
        /*003c*/ 	.word	0x00000000
        /*0040*/ 	.short	0x0000
        /*0042*/ 	.short	0x0000
        /*0044*/ 	.byte	0x00, 0xf5, 0x21, 0x00


	//----- nvinfo : EIATTR_SPARSE_MMA_MASK
	.align		4
.L_120:
        /*0048*/ 	.byte	0x03, 0x50
        /*004a*/ 	.short	0x0000


	//----- nvinfo : EIATTR_MAXREG_COUNT
	.align		4
        /*004c*/ 	.byte	0x03, 0x1b
        /*004e*/ 	.short	0x00ff


	//----- nvinfo : EIATTR_NUM_BARRIERS
	.align		4
        /*0050*/ 	.byte	0x02, 0x4c
        /*0052*/ 	.byte	0x01
	.zero		1


	//----- nvinfo : EIATTR_MERCURY_ISA_VERSION
	.align		4
        /*0054*/ 	.byte	0x03, 0x5f
        /*0056*/ 	.short	0x0101


	//----- nvinfo : EIATTR_VRC_CTA_INIT_COUNT
	.align		4
        /*0058*/ 	.byte	0x02, 0x4a
	.zero		1
	.zero		1


	//----- nvinfo : EIATTR_EXIT_INSTR_OFFSETS
	.align		4
        /*005c*/ 	.byte	0x04, 0x1c
        /*005e*/ 	.short	(.L_122 - .L_121)


	//   ....[0]....
.L_121:
        /*0060*/ 	.word	0x00000910


	//----- nvinfo : EIATTR_CRS_STACK_SIZE
	.align		4
.L_122:
        /*0064*/ 	.byte	0x04, 0x1e
        /*0066*/ 	.short	(.L_124 - .L_123)
.L_123:
        /*0068*/ 	.word	0x00000000


	//----- nvinfo : EIATTR_CBANK_PARAM_SIZE
	.align		4
.L_124:
        /*006c*/ 	.byte	0x03, 0x19
        /*006e*/ 	.short	0x0018


	//----- nvinfo : EIATTR_PARAM_CBANK
	.align		4
        /*0070*/ 	.byte	0x04, 0x0a
        /*0072*/ 	.short	(.L_126 - .L_125)
	.align		4
.L_125:
        /*0074*/ 	.word	index@(.nv.constant0._Z20conv1d_tiled_cachingIfEvPKT_PS0_ii)
        /*0078*/ 	.short	0x0380
        /*007a*/ 	.short	0x0018


	//----- nvinfo : EIATTR_SW_WAR
	.align		4
.L_126:
        /*007c*/ 	.byte	0x04, 0x36
        /*007e*/ 	.short	(.L_128 - .L_127)
.L_127:
        /*0080*/ 	.word	0x00000008
.L_128:


//--------------------- .nv.info._Z12conv1d_tiledIfEvPKT_PS0_ii --------------------------
	.section	.nv.info._Z12conv1d_tiledIfEvPKT_PS0_ii,"",@"SHT_CUDA_INFO"
	.sectionflags	@""
	.align	4


	//----- nvinfo : EIATTR_CUDA_API_VERSION
	.align		4
        /*0000*/ 	.byte	0x04, 0x37
        /*0002*/ 	.short	(.L_130 - .L_129)
.L_129:
        /*0004*/ 	.word	0x00000082


	//----- nvinfo : EIATTR_KPARAM_INFO
	.align		4
.L_130:
        /*0008*/ 	.byte	0x04, 0x17
        /*000a*/ 	.short	(.L_132 - .L_131)
.L_131:
        /*000c*/ 	.word	0x00000000
        /*0010*/ 	.short	0x0003
        /*0012*/ 	.short	0x0014
        /*0014*/ 	.byte	0x00, 0xf0, 0x11, 0x00


	//----- nvinfo : EIATTR_KPARAM_INFO
	.align		4
.L_132:
        /*0018*/ 	.byte	0x04, 0x17
        /*001a*/ 	.short	(.L_134 - .L_133)
.L_133:
        /*001c*/ 	.word	0x00000000
        /*0020*/ 	.short	0x0002
        /*0022*/ 	.short	0x0010
        /*0024*/ 	.byte	0x00, 0xf0, 0x11, 0x00


	//----- nvinfo : EIATTR_KPARAM_INFO
	.align		4
.L_134:
        /*0028*/ 	.byte	0x04, 0x17
        /*002a*/ 	.short	(.L_136 - .L_135)
.L_135:
        /*002c*/ 	.word	0x00000000
        /*0030*/ 	.short	0x0001
        /*0032*/ 	.short	0x0008
        /*0034*/ 	.byte	0x00, 0xf5, 0x21, 0x00


	//----- nvinfo : EIATTR_KPARAM_INFO
	.align		4
.L_136:
        /*0038*/ 	.byte	0x04, 0x17
        /*003a*/ 	.short	(.L_138 - .L_137)
.L_137:
        /*003c*/ 	.word	0x00000000
        /*0040*/ 	.short	0x0000
        /*0042*/ 	.short	0x0000
        /*0044*/ 	.byte	0x00, 0xf5, 0x21, 0x00


	//----- nvinfo : EIATTR_SPARSE_MMA_MASK
	.align		4
.L_138:
        /*0048*/ 	.byte	0x03, 0x50
        /*004a*/ 	.short	0x0000


	//----- nvinfo : EIATTR_MAXREG_COUNT
	.align		4
        /*004c*/ 	.byte	0x03, 0x1b
        /*004e*/ 	.short	0x00ff


	//----- nvinfo : EIATTR_NUM_BARRIERS
	.align		4
        /*0050*/ 	.byte	0x02, 0x4c
        /*0052*/ 	.byte	0x01
	.zero		1


	//----- nvinfo : EIATTR_MERCURY_ISA_VERSION
	.align		4
        /*0054*/ 	.byte	0x03, 0x5f
        /*0056*/ 	.short	0x0101


	//----- nvinfo : EIATTR_VRC_CTA_INIT_COUNT
	.align		4
        /*0058*/ 	.byte	0x02, 0x4a
	.zero		1
	.zero		1


	//----- nvinfo : EIATTR_EXIT_INSTR_OFFSETS
	.align		4
        /*005c*/ 	.byte	0x04, 0x1c
        /*005e*/ 	.short	(.L_140 - .L_139)


	//   ....[0]....
.L_139:
        /*0060*/ 	.word	0x000008a0


	//----- nvinfo : EIATTR_CRS_STACK_SIZE
	.align		4
.L_140:
        /*0064*/ 	.byte	0x04, 0x1e
        /*0066*/ 	.short	(.L_142 - .L_141)
.L_141:
        /*0068*/ 	.word	0x00000000


	//----- nvinfo : EIATTR_CBANK_PARAM_SIZE
	.align		4
.L_142:
        /*006c*/ 	.byte	0x03, 0x19
        /*006e*/ 	.short	0x0018


	//----- nvinfo : EIATTR_PARAM_CBANK
	.align		4
        /*0070*/ 	.byte	0x04, 0x0a
        /*0072*/ 	.short	(.L_144 - .L_143)
	.align		4
.L_143:
        /*0074*/ 	.word	index@(.nv.constant0._Z12conv1d_tiledIfEvPKT_PS0_ii)
        /*0078*/ 	.short	0x0380
        /*007a*/ 	.short	0x0018


	//----- nvinfo : EIATTR_SW_WAR
	.align		4
.L_144:
        /*007c*/ 	.byte	0x04, 0x36
        /*007e*/ 	.short	(.L_146 - .L_145)
.L_145:
        /*0080*/ 	.word	0x00000008
.L_146:


//--------------------- .nv.info._Z6conv1dIfEvPKT_PS0_ii --------------------------
	.section	.nv.info._Z6conv1dIfEvPKT_PS0_ii,"",@"SHT_CUDA_INFO"
	.sectionflags	@""
	.align	4


	//----- nvinfo : EIATTR_CUDA_API_VERSION
	.align		4
        /*0000*/ 	.byte	0x04, 0x37
        /*0002*/ 	.short	(.L_148 - .L_147)
.L_147:
        /*0004*/ 	.word	0x00000082


	//----- nvinfo : EIATTR_KPARAM_INFO
	.align		4
.L_148:
        /*0008*/ 	.byte	0x04, 0x17
        /*000a*/ 	.short	(.L_150 - .L_149)
.L_149:
        /*000c*/ 	.word	0x00000000
        /*0010*/ 	.short	0x0003
        /*0012*/ 	.short	0x0014
        /*0014*/ 	.byte	0x00, 0xf0, 0x11, 0x00


	//----- nvinfo : EIATTR_KPARAM_INFO
	.align		4
.L_150:
        /*0018*/ 	.byte	0x04, 0x17
        /*001a*/ 	.short	(.L_152 - .L_151)
.L_151:
        /*001c*/ 	.word	0x00000000
        /*0020*/ 	.short	0x0002
        /*0022*/ 	.short	0x0010
        /*0024*/ 	.byte	0x00, 0xf0, 0x11, 0x00


	//----- nvinfo : EIATTR_KPARAM_INFO
	.align		4
.L_152:
        /*0028*/ 	.byte	0x04, 0x17
        /*002a*/ 	.short	(.L_154 - .L_153)
.L_153:
        /*002c*/ 	.word	0x00000000
        /*0030*/ 	.short	0x0001
        /*0032*/ 	.short	0x0008
        /*0034*/ 	.byte	0x00, 0xf5, 0x21, 0x00


	//----- nvinfo : EIATTR_KPARAM_INFO
	.align		4
.L_154:
        /*0038*/ 	.byte	0x04, 0x17
        /*003a*/ 	.short	(.L_156 - .L_155)
.L_155:
        /*003c*/ 	.word	0x00000000
        /*0040*/ 	.short	0x0000
        /*0042*/ 	.short	0x0000
        /*0044*/ 	.byte	0x00, 0xf5, 0x21, 0x00


	//----- nvinfo : EIATTR_SPARSE_MMA_MASK
	.align		4
.L_156:
        /*0048*/ 	.byte	0x03, 0x50
        /*004a*/ 	.short	0x0000


	//----- nvinfo : EIATTR_MAXREG_COUNT
	.align		4
        /*004c*/ 	.byte	0x03, 0x1b
        /*004e*/ 	.short	0x00ff


	//----- nvinfo : EIATTR_MERCURY_ISA_VERSION
	.align		4
        /*0050*/ 	.byte	0x03, 0x5f
        /*0052*/ 	.short	0x0101


	//----- nvinfo : EIATTR_VRC_CTA_INIT_COUNT
	.align		4
        /*0054*/ 	.byte	0x02, 0x4a
	.zero		1
	.zero		1


	//----- nvinfo : EIATTR_EXIT_INSTR_OFFSETS
	.align		4
        /*0058*/ 	.byte	0x04, 0x1c
        /*005a*/ 	.short	(.L_158 - .L_157)


	//   ....[0]....
.L_157:
        /*005c*/ 	.word	0x00000b20


	//----- nvinfo : EIATTR_CRS_STACK_SIZE
	.align		4
.L_158:
        /*0060*/ 	.byte	0x04, 0x1e
        /*0062*/ 	.short	(.L_160 - .L_159)
.L_159:
        /*0064*/ 	.word	0x00000000


	//----- nvinfo : EIATTR_CBANK_PARAM_SIZE
	.align		4
.L_160:
        /*0068*/ 	.byte	0x03, 0x19
        /*006a*/ 	.short	0x0018


	//----- nvinfo : EIATTR_PARAM_CBANK
	.align		4
        /*006c*/ 	.byte	0x04, 0x0a
        /*006e*/ 	.short	(.L_162 - .L_161)
	.align		4
.L_161:
        /*0070*/ 	.word	index@(.nv.constant0._Z6conv1dIfEvPKT_PS0_ii)
        /*0074*/ 	.short	0x0380
        /*0076*/ 	.short	0x0018


	//----- nvinfo : EIATTR_SW_WAR
	.align		4
.L_162:
        /*0078*/ 	.byte	0x04, 0x36
        /*007a*/ 	.short	(.L_164 - .L_163)
.L_163:
        /*007c*/ 	.word	0x00000008
.L_164:


//--------------------- .nv.info._Z20conv1d_tiled_cachingIdEvPKT_PS0_ii --------------------------
	.section	.nv.info._Z20conv1d_tiled_cachingIdEvPKT_PS0_ii,"",@"SHT_CUDA_INFO"
	.sectionflags	@""
	.align	4


	//----- nvinfo : EIATTR_CUDA_API_VERSION
	.align		4
        /*0000*/ 	.byte	0x04, 0x37
        /*0002*/ 	.short	(.L_166 - .L_165)
.L_165:
        /*0004*/ 	.word	0x00000082


	//----- nvinfo : EIATTR_KPARAM_INFO
	.align		4
.L_166:
        /*0008*/ 	.byte	0x04, 0x17
        /*000a*/ 	.short	(.L_168 - .L_167)
.L_167:
        /*000c*/ 	.word	0x00000000
        /*0010*/ 	.short	0x0003
        /*0012*/ 	.short	0x0014
        /*0014*/ 	.byte	0x00, 0xf0, 0x11, 0x00


	//----- nvinfo : EIATTR_KPARAM_INFO
	.align		4
.L_168:
        /*0018*/ 	.byte	0x04, 0x17
        /*001a*/ 	.short	(.L_170 - .L_169)
.L_169:
        /*001c*/ 	.word	0x00000000
        /*0020*/ 	.short	0x0002
        /*0022*/ 	.short	0x0010
        /*0024*/ 	.byte	0x00, 0xf0, 0x11, 0x00


	//----- nvinfo : EIATTR_KPARAM_INFO
	.align		4
.L_170:
        /*0028*/ 	.byte	0x04, 0x17
        /*002a*/ 	.short	(.L_172 - .L_171)
.L_171:
        /*002c*/ 	.word	0x00000000
        /*0030*/ 	.short	0x0001
        /*0032*/ 	.short	0x0008
        /*0034*/ 	.byte	0x00, 0xf5, 0x21, 0x00


	//----- nvinfo : EIATTR_KPARAM_INFO
	.align		4
.L_172:
        /*0038*/ 	.byte	0x04, 0x17
        /*003a*/ 	.short	(.L_174 - .L_173)
.L_173:
        /*003c*/ 	.word	0x00000000
        /*0040*/ 	.short	0x0000
        /*0042*/ 	.short	0x0000
        /*0044*/ 	.byte	0x00, 0xf5, 0x21, 0x00


	//----- nvinfo : EIATTR_SPARSE_MMA_MASK
	.align		4
.L_174:
        /*0048*/ 	.byte	0x03, 0x50
        /*004a*/ 	.short	0x0000


	//----- nvinfo : EIATTR_MAXREG_COUNT
	.align		4
        /*004c*/ 	.byte	0x03, 0x1b
        /*004e*/ 	.short	0x00ff


	//----- nvinfo : EIATTR_NUM_BARRIERS
	.align		4
        /*0050*/ 	.byte	0x02, 0x4c
        /*0052*/ 	.byte	0x01
	.zero		1


	//----- nvinfo : EIATTR_MERCURY_ISA_VERSION
	.align		4
        /*0054*/ 	.byte	0x03, 0x5f
        /*0056*/ 	.short	0x0101


	//----- nvinfo : EIATTR_VRC_CTA_INIT_COUNT
	.align		4
        /*0058*/ 	.byte	0x02, 0x4a
	.zero		1
	.zero		1


	//----- nvinfo : EIATTR_EXIT_INSTR_OFFSETS
	.align		4
        /*005c*/ 	.byte	0x04, 0x1c
        /*005e*/ 	.short	(.L_176 - .L_175)


	//   ....[0]....
.L_175:
        /*0060*/ 	.word	0x000008f0


	//----- nvinfo : EIATTR_CRS_STACK_SIZE
	.align		4
.L_176:
        /*0064*/ 	.byte	0x04, 0x1e
        /*0066*/ 	.short	(.L_178 - .L_177)
.L_177:
        /*0068*/ 	.word	0x00000000


	//----- nvinfo : EIATTR_CBANK_PARAM_SIZE
	.align		4
.L_178:
        /*006c*/ 	.byte	0x03, 0x19
        /*006e*/ 	.short	0x0018


	//----- nvinfo : EIATTR_PARAM_CBANK
	.align		4
        /*0070*/ 	.byte	0x04, 0x0a
        /*0072*/ 	.short	(.L_180 - .L_179)
	.align		4
.L_179:
        /*0074*/ 	.word	index@(.nv.constant0._Z20conv1d_tiled_cachingIdEvPKT_PS0_ii)
        /*0078*/ 	.short	0x0380
        /*007a*/ 	.short	0x0018


	//----- nvinfo : EIATTR_SW_WAR
	.align		4
.L_180:
        /*007c*/ 	.byte	0x04, 0x36
        /*007e*/ 	.short	(.L_182 - .L_181)
.L_181:
        /*0080*/ 	.word	0x00000008
.L_182:


//--------------------- .nv.info._Z12conv1d_tiledIdEvPKT_PS0_ii --------------------------
	.section	.nv.info._Z12conv1d_tiledIdEvPKT_PS0_ii,"",@"SHT_CUDA_INFO"
	.sectionflags	@""
	.align	4


	//----- nvinfo : EIATTR_CUDA_API_VERSION
	.align		4
        /*0000*/ 	.byte	0x04, 0x37
        /*0002*/ 	.short	(.L_184 - .L_183)
.L_183:
        /*0004*/ 	.word	0x00000082


	//----- nvinfo : EIATTR_KPARAM_INFO
	.align		4
.L_184:
        /*0008*/ 	.byte	0x04, 0x17
        /*000a*/ 	.short	(.L_186 - .L_185)
.L_185:
        /*000c*/ 	.word	0x00000000
        /*0010*/ 	.short	0x0003
        /*0012*/ 	.short	0x0014
        /*0014*/ 	.byte	0x00, 0xf0, 0x11, 0x00


	//----- nvinfo : EIATTR_KPARAM_INFO
	.align		4
.L_186:
        /*0018*/ 	.byte	0x04, 0x17
        /*001a*/ 	.short	(.L_188 - .L_187)
.L_187:
        /*001c*/ 	.word	0x00000000
        /*0020*/ 	.short	0x0002
        /*0022*/ 	.short	0x0010
        /*0024*/ 	.byte	0x00, 0xf0, 0x11, 0x00


	//----- nvinfo : EIATTR_KPARAM_INFO
	.align		4
.L_188:
        /*0028*/ 	.byte	0x04, 0x17
        /*002a*/ 	.short	(.L_190 - .L_189)
.L_189:
        /*002c*/ 	.word	0x00000000
        /*0030*/ 	.short	0x0001
        /*0032*/ 	.short	0x0008
        /*0034*/ 	.byte	0x00, 0xf5, 0x21, 0x00


	//----- nvinfo : EIATTR_KPARAM_INFO
	.align		4
.L_190:
        /*0038*/ 	.byte	0x04, 0x17
        /*003a*/ 	.short	(.L_192 - .L_191)
.L_191:
        /*003c*/ 	.word	0x00000000
        /*0040*/ 	.short	0x0000
        /*0042*/ 	.short	0x0000
        /*0044*/ 	.byte	0x00, 0xf5, 0x21, 0x00


	//----- nvinfo : EIATTR_SPARSE_MMA_MASK
	.align		4
.L_192:
        /*0048*/ 	.byte	0x03, 0x50
        /*004a*/ 	.short	0x0000


	//----- nvinfo : EIATTR_MAXREG_COUNT
	.align		4
        /*004c*/ 	.byte	0x03, 0x1b
        /*004e*/ 	.short	0x00ff


	//----- nvinfo : EIATTR_NUM_BARRIERS
	.align		4
        /*0050*/ 	.byte	0x02, 0x4c
        /*0052*/ 	.byte	0x01
	.zero		1


	//----- nvinfo : EIATTR_MERCURY_ISA_VERSION
	.align		4
        /*0054*/ 	.byte	0x03, 0x5f
        /*0056*/ 	.short	0x0101


	//----- nvinfo : EIATTR_VRC_CTA_INIT_COUNT
	.align		4
        /*0058*/ 	.byte	0x02, 0x4a
	.zero		1
	.zero		1


	//----- nvinfo : EIATTR_EXIT_INSTR_OFFSETS
	.align		4
        /*005c*/ 	.byte	0x04, 0x1c
        /*005e*/ 	.short	(.L_194 - .L_193)


	//   ....[0]....
.L_193:
        /*0060*/ 	.word	0x000008d0


	//----- nvinfo : EIATTR_CRS_STACK_SIZE
	.align		4
.L_194:
        /*0064*/ 	.byte	0x04, 0x1e
        /*0066*/ 	.short	(.L_196 - .L_195)
.L_195:
        /*0068*/ 	.word	0x00000000


	//----- nvinfo : EIATTR_CBANK_PARAM_SIZE
	.align		4
.L_196:
        /*006c*/ 	.byte	0x03, 0x19
        /*006e*/ 	.short	0x0018


	//----- nvinfo : EIATTR_PARAM_CBANK
	.align		4
        /*0070*/ 	.byte	0x04, 0x0a
        /*0072*/ 	.short	(.L_198 - .L_197)
	.align		4
.L_197:
        /*0074*/ 	.word	index@(.nv.constant0._Z12conv1d_tiledIdEvPKT_PS0_ii)
        /*0078*/ 	.short	0x0380
        /*007a*/ 	.short	0x0018


	//----- nvinfo : EIATTR_SW_WAR
	.align		4
.L_198:
        /*007c*/ 	.byte	0x04, 0x36
        /*007e*/ 	.short	(.L_200 - .L_199)
.L_199:
        /*0080*/ 	.word	0x00000008
.L_200:


//--------------------- .nv.info._Z6conv1dIdEvPKT_PS0_ii --------------------------
	.section	.nv.info._Z6conv1dIdEvPKT_PS0_ii,"",@"SHT_CUDA_INFO"
	.sectionflags	@""
	.align	4


	//----- nvinfo : EIATTR_CUDA_API_VERSION
	.align		4
        /*0000*/ 	.byte	0x04, 0x37
        /*0002*/ 	.short	(.L_202 - .L_201)
.L_201:
        /*0004*/ 	.word	0x00000082


	//----- nvinfo : EIATTR_KPARAM_INFO
	.align		4
.L_202:
        /*0008*/ 	.byte	0x04, 0x17
        /*000a*/ 	.short	(.L_204 - .L_203)
.L_203:
        /*000c*/ 	.word	0x00000000
        /*0010*/ 	.short	0x0003
        /*0012*/ 	.short	0x0014
        /*0014*/ 	.byte	0x00, 0xf0, 0x11, 0x00


	//----- nvinfo : EIATTR_KPARAM_INFO
	.align		4
.L_204:
        /*0018*/ 	.byte	0x04, 0x17
        /*001a*/ 	.short	(.L_206 - .L_205)
.L_205:
        /*001c*/ 	.word	0x00000000
        /*0020*/ 	.short	0x0002
        /*0022*/ 	.short	0x0010
        /*0024*/ 	.byte	0x00, 0xf0, 0x11, 0x00


	//----- nvinfo : EIATTR_KPARAM_INFO
	.align		4
.L_206:
        /*0028*/ 	.byte	0x04, 0x17
        /*002a*/ 	.short	(.L_208 - .L_207)
.L_207:
        /*002c*/ 	.word	0x00000000
        /*0030*/ 	.short	0x0001
        /*0032*/ 	.short	0x0008
        /*0034*/ 	.byte	0x00, 0xf5, 0x21, 0x00


	//----- nvinfo : EIATTR_KPARAM_INFO
	.align		4
.L_208:
        /*0038*/ 	.byte	0x04, 0x17
        /*003a*/ 	.short	(.L_210 - .L_209)
.L_209:
        /*003c*/ 	.word	0x00000000
        /*0040*/ 	.short	0x0000
        /*0042*/ 	.short	0x0000
        /*0044*/ 	.byte	0x00, 0xf5, 0x21, 0x00


	//----- nvinfo : EIATTR_SPARSE_MMA_MASK
	.align		4
.L_210:
        /*0048*/ 	.byte	0x03, 0x50
        /*004a*/ 	.short	0x0000


	//----- nvinfo : EIATTR_MAXREG_COUNT
	.align		4
        /*004c*/ 	.byte	0x03, 0x1b
        /*004e*/ 	.short	0x00ff


	//----- nvinfo : EIATTR_MERCURY_ISA_VERSION
	.align		4
        /*0050*/ 	.byte	0x03, 0x5f
        /*0052*/ 	.short	0x0101


	//----- nvinfo : EIATTR_VRC_CTA_INIT_COUNT
	.align		4
        /*0054*/ 	.byte	0x02, 0x4a
	.zero		1
	.zero		1


	//----- nvinfo : EIATTR_EXIT_INSTR_OFFSETS
	.align		4
        /*0058*/ 	.byte	0x04, 0x1c
        /*005a*/ 	.short	(.L_212 - .L_211)


	//   ....[0]....
.L_211:
        /*005c*/ 	.word	0x00000ae0


	//----- nvinfo : EIATTR_CRS_STACK_SIZE
	.align		4
.L_212:
        /*0060*/ 	.byte	0x04, 0x1e
        /*0062*/ 	.short	(.L_214 - .L_213)
.L_213:
        /*0064*/ 	.word	0x00000000


	//----- nvinfo : EIATTR_CBANK_PARAM_SIZE
	.align		4
.L_214:
        /*0068*/ 	.byte	0x03, 0x19
        /*006a*/ 	.short	0x0018


	//----- nvinfo : EIATTR_PARAM_CBANK
	.align		4
        /*006c*/ 	.byte	0x04, 0x0a
        /*006e*/ 	.short	(.L_216 - .L_215)
	.align		4
.L_215:
        /*0070*/ 	.word	index@(.nv.constant0._Z6conv1dIdEvPKT_PS0_ii)
        /*0074*/ 	.short	0x0380
        /*0076*/ 	.short	0x0018


	//----- nvinfo : EIATTR_SW_WAR
	.align		4
.L_216:
        /*0078*/ 	.byte	0x04, 0x36
        /*007a*/ 	.short	(.L_218 - .L_217)
.L_217:
        /*007c*/ 	.word	0x00000008
.L_218:


//--------------------- .nv.callgraph             --------------------------
	.section	.nv.callgraph,"",@"SHT_CUDA_CALLGRAPH"
	.align	4
	.sectionentsize	8
	.align		4
        /*0000*/ 	.word	0x00000000
	.align		4
        /*0004*/ 	.word	0xffffffff
	.align		4
        /*0008*/ 	.word	0x00000000
	.align		4
        /*000c*/ 	.word	0xfffffffe
	.align		4
        /*0010*/ 	.word	0x00000000
	.align		4
        /*0014*/ 	.word	0xfffffffd
	.align		4
        /*0018*/ 	.word	0x00000000
	.align		4
        /*001c*/ 	.word	0xfffffffc


//--------------------- .nv.constant3             --------------------------
	.section	.nv.constant3,"a",@progbits
	.align	8
.nv.constant3:
	.type		_Z4maskIdE,@object
	.size		_Z4maskIdE,(_Z4maskIfE - _Z4maskIdE)
_Z4maskIdE:
	.zero		80
	.type		_Z4maskIfE,@object
	.size		_Z4maskIfE,(_Z4maskIsE - _Z4maskIfE)
_Z4maskIfE:
	.zero		40
	.type		_Z4maskIsE,@object
	.size		_Z4maskIsE,(.L_2 - _Z4maskIsE)
_Z4maskIsE:
	.zero		20
.L_2:


//--------------------- .text._Z20conv1d_tiled_cachingIsEvPKT_PS0_ii --------------------------
	.section	.text._Z20conv1d_tiled_cachingIsEvPKT_PS0_ii,"ax",@progbits
	.align	128
        .global         _Z20conv1d_tiled_cachingIsEvPKT_PS0_ii
        .type           _Z20conv1d_tiled_cachingIsEvPKT_PS0_ii,@function
        .size           _Z20conv1d_tiled_cachingIsEvPKT_PS0_ii,(.L_x_114 - _Z20conv1d_tiled_cachingIsEvPKT_PS0_ii)
        .other          _Z20conv1d_tiled_cachingIsEvPKT_PS0_ii,@"STO_CUDA_ENTRY STV_DEFAULT"
_Z20conv1d_tiled_cachingIsEvPKT_PS0_ii:
.text._Z20conv1d_tiled_cachingIsEvPKT_PS0_ii:
[----:B------:R-:W-:Y:S01]  /*0000*/  LDC R1, c[0x0][0x37c] ;  /* 0x0000df00ff017b82 */ /* 0x000fe20000000800 */
[----:B------:R-:W0:Y:S07]  /*0010*/  S2R R4, SR_TID.X ;  /* 0x0000000000047919 */ /* 0x000e2e0000002100 */
[----:B------:R-:W1:Y:S01]  /*0020*/  S2UR UR4, SR_CTAID.X ;  /* 0x00000000000479c3 */ /* 0x000e620000002500 */
[----:B------:R-:W1:Y:S01]  /*0030*/  LDCU UR7, c[0x0][0x360] ;  /* 0x00006c00ff0777ac */ /* 0x000e620008000800 */
[----:B------:R-:W2:Y:S06]  /*0040*/  LDCU.64 UR12, c[0x0][0x358] ;  /* 0x00006b00ff0c77ac */ /* 0x000eac0008000a00 */
[----:B------:R-:W3:Y:S08]  /*0050*/  LDC.64 R2, c[0x0][0x380] ;  /* 0x0000e000ff027b82 */ /* 0x000ef00000000a00 */
[----:B------:R-:W4:Y:S01]  /*0060*/  S2UR UR6, SR_CgaCtaId ;  /* 0x00000000000679c3 */ /* 0x000f220000008800 */
[----:B------:R-:W-:Y:S01]  /*0070*/  UMOV UR5, 0x400 ;  /* 0x0000040000057882 */ /* 0x000fe20000000000 */
[----:B------:R-:W5:Y:S01]  /*0080*/  LDCU UR9, c[0x0][0x394] ;  /* 0x00007280ff0977ac */ /* 0x000f620008000800 */
[----:B-1----:R-:W-:-:S06]  /*0090*/  UIMAD UR4, UR4, UR7, URZ ;  /* 0x00000007040472a4 */ /* 0x002fcc000f8e02ff */
[----:B0-----:R-:W-:-:S04]  /*00a0*/  VIADD R0, R4, UR4 ;  /* 0x0000000404007c36 */ /* 0x001fc80008000000 */
[----:B---3--:R-:W-:-:S06]  /*00b0*/  IMAD.WIDE R2, R0, 0x2, R2 ;  /* 0x0000000200027825 */ /* 0x008fcc00078e0202 */
[----:B--2---:R-:W2:Y:S01]  /*00c0*/  LDG.E.U16.CONSTANT R2, desc[UR12][R2.64] ;  /* 0x0000000c02027981 */ /* 0x004ea2000c1e9500 */
[----:B----4-:R-:W-:Y:S01]  /*00d0*/  ULEA UR5, UR6, UR5, 0x18 ;  /* 0x0000000506057291 */ /* 0x010fe2000f8ec0ff */
[----:B------:R-:W-:Y:S01]  /*00e0*/  PRMT R5, RZ, 0x7610, R5 ;  /* 0x00007610ff057816 */ /* 0x000fe20000000005 */
[----:B-----5:R-:W-:-:S04]  /*00f0*/  UISETP.GE.AND UP0, UPT, UR9, 0x1, UPT ;  /* 0x000000010900788c */ /* 0x020fc8000bf06270 */
[----:B------:R-:W-:-:S05]  /*0100*/  LEA R7, R4, UR5, 0x1 ;  /* 0x0000000504077c11 */ /* 0x000fca000f8e08ff */
[----:B--2---:R0:W-:Y:S01]  /*0110*/  STS.U16 [R7], R2 ;  /* 0x0000000207007388 */ /* 0x0041e20000000400 */
[----:B------:R-:W-:Y:S06]  /*0120*/  BAR.SYNC.DEFER_BLOCKING 0x0 ;  /* 0x0000000000007b1d */ /* 0x000fec0000010000 */
[----:B------:R-:W-:Y:S05]  /*0130*/  BRA.U !UP0, `(.L_x_0) ;  /* 0x0000000908a87547 */ /* 0x000fea000b800000 */
[----:B------:R-:W-:Y:S01]  /*0140*/  UISETP.GE.U32.AND UP0, UPT, UR9, 0x4, UPT ;  /* 0x000000040900788c */ /* 0x000fe2000bf06070 */
[----:B------:R-:W-:Y:S01]  /*0150*/  PRMT R5, RZ, 0x7610, R5 ;  /* 0x00007610ff057816 */ /* 0x000fe20000000005 */
[----:B------:R-:W-:Y:S01]  /*0160*/  ULEA.HI UR8, UR9, UR9, URZ, 0x1 ;  /* 0x0000000909087291 */ /* 0x000fe2000f8f08ff */
[----:B0-----:R-:W-:Y:S01]  /*0170*/  IMAD.MOV.U32 R7, RZ, RZ, RZ ;  /* 0x000000ffff077224 */ /* 0x001fe200078e00ff */
[----:B------:R-:W-:Y:S02]  /*0180*/  UIADD3 UR6, UPT, UPT, UR4, UR7, URZ ;  /* 0x0000000704067290 */ /* 0x000fe4000fffe0ff */
[----:B------:R-:W-:Y:S02]  /*0190*/  ULOP3.LUT UR10, UR9, 0x3, URZ, 0xc0, !UPT ;  /* 0x00000003090a7892 */ /* 0x000fe4000f8ec0ff */
[----:B------:R-:W-:Y:S01]  /*01a0*/  USHF.R.S32.HI UR8, URZ, 0x1, UR8 ;  /* 0x00000001ff087899 */ /* 0x000fe20008011408 */
[----:B------:R-:W-:Y:S11]  /*01b0*/  BRA.U !UP0, `(.L_x_1) ;  /* 0x0000000508e87547 */ /* 0x000ff6000b800000 */
[----:B------:R-:W0:Y:S01]  /*01c0*/  LDC.64 R2, c[0x0][0x380] ;  /* 0x0000e000ff027b82 */ /* 0x000e220000000a00 */
[----:B------:R-:W-:Y:S01]  /*01d0*/  ULOP3.LUT UR7, UR9, 0x7ffffffc, URZ, 0xc0, !UPT ;  /* 0x7ffffffc09077892 */ /* 0x000fe2000f8ec0ff */
[----:B------:R-:W-:Y:S01]  /*01e0*/  VIADD R6, R0, -UR8 ;  /* 0x8000000800067c36 */ /* 0x000fe20008000000 */
[----:B------:R-:W-:Y:S01]  /*01f0*/  PRMT R5, RZ, 0x7610, R5 ;  /* 0x00007610ff057816 */ /* 0x000fe20000000005 */
[----:B------:R-:W-:Y:S01]  /*0200*/  VIADD R8, R4, -UR8 ;  /* 0x8000000804087c36 */ /* 0x000fe20008000000 */
[----:B------:R-:W1:Y:S01]  /*0210*/  LDCU UR11, c[0x0][0x390] ;  /* 0x00007200ff0b77ac */ /* 0x000e620008000800 */
[----:B------:R-:W-:Y:S02]  /*0220*/  IMAD.MOV.U32 R9, RZ, RZ, RZ ;  /* 0x000000ffff097224 */ /* 0x000fe400078e00ff */
[----:B------:R-:W-:-:S07]  /*0230*/  IMAD.U32 R7, RZ, RZ, UR7 ;  /* 0x00000007ff077e24 */ /* 0x000fce000f8e00ff */
.L_x_13:
[--C-:B------:R-:W-:Y:S01]  /*0240*/  IMAD.IADD R11, R6, 0x1, R9.reuse ;  /* 0x00000001060b7824 */ /* 0x100fe200078e0209 */
[----:B------:R-:W-:Y:S01]  /*0250*/  BSSY.RECONVERGENT B0, `(.L_x_2) ;  /* 0x0000023000007945 */ /* 0x000fe20003800200 */
[----:B------:R-:W-:Y:S02]  /*0260*/  IMAD.MOV.U32 R10, RZ, RZ, 0x78 ;  /* 0x00000078ff0a7424 */ /* 0x000fe400078e00ff */
[C---:B------:R-:W-:Y:S01]  /*0270*/  VIADD R13, R11.reuse, 0x1 ;  /* 0x000000010b0d7836 */ /* 0x040fe20000000000 */
[----:B-1----:R-:W-:Y:S01]  /*0280*/  ISETP.GE.AND P0, PT, R11, UR11, PT ;  /* 0x0000000b0b007c0c */ /* 0x002fe2000bf06270 */
[----:B------:R-:W-:Y:S02]  /*0290*/  IMAD.IADD R12, R8, 0x1, R9 ;  /* 0x00000001080c7824 */ /* 0x000fe400078e0209 */
[----:B------:R-:W-:Y:S01]  /*02a0*/  IMAD R10, R9, 0x2, R10 ;  /* 0x00000002090a7824 */ /* 0x000fe200078e020a */
[----:B------:R-:W-:Y:S01]  /*02b0*/  ISETP.LT.OR P0, PT, R11, RZ, P0 ;  /* 0x000000ff0b00720c */ /* 0x000fe20000701670 */
[----:B------:R-:W-:Y:S01]  /*02c0*/  VIADD R9, R9, 0x4 ;  /* 0x0000000409097836 */ /* 0x000fe20000000000 */
[----:B------:R-:W-:-:S02]  /*02d0*/  ISETP.GE.AND P1, PT, R13, UR11, PT ;  /* 0x0000000b0d007c0c */ /* 0x000fc4000bf26270 */
[----:B------:R-:W-:Y:S02]  /*02e0*/  LEA R12, R12, UR5, 0x1 ;  /* 0x000000050c0c7c11 */ /* 0x000fe4000f8e08ff */
[----:B------:R-:W-:Y:S02]  /*02f0*/  ISETP.NE.AND P2, PT, R9, R7, PT ;  /* 0x000000070900720c */ /* 0x000fe40003f45270 */
[----:B------:R-:W-:-:S05]  /*0300*/  ISETP.LT.OR P1, PT, R13, RZ, P1 ;  /* 0x000000ff0d00720c */ /* 0x000fca0000f21670 */
[----:B------:R-:W-:Y:S08]  /*0310*/  @P0 BRA `(.L_x_3) ;  /* 0x0000000000580947 */ /* 0x000ff00003800000 */
[----:B------:R-:W-:-:S04]  /*0320*/  ISETP.GE.AND P0, PT, R11, UR6, PT ;  /* 0x000000060b007c0c */ /* 0x000fc8000bf06270 */
[----:B------:R-:W-:-:S13]  /*0330*/  ISETP.LT.OR P0, PT, R11, UR4, P0 ;  /* 0x000000040b007c0c */ /* 0x000fda0008701670 */
[----:B------:R-:W1:Y:S01]  /*0340*/  @!P0 LDS.U16 R14, [R12] ;  /* 0x000000000c0e8984 */ /* 0x000e620000000400 */
[----:B------:R-:W2:Y:S01]  /*0350*/  @!P0 LDC.U16 R15, c[0x3][R10] ;  /* 0x00c000000a0f8b82 */ /* 0x000ea20000000400 */
[----:B------:R-:W-:Y:S02]  /*0360*/  @!P0 PRMT R16, R5, 0x9910, RZ ;  /* 0x0000991005108816 */ /* 0x000fe400000000ff */
[----:B--2---:R-:W-:Y:S02]  /*0370*/  @!P0 PRMT R18, R15, 0x9910, RZ ;  /* 0x000099100f128816 */ /* 0x004fe400000000ff */
[----:B-1----:R-:W-:Y:S01]  /*0380*/  @!P0 PRMT R17, R14, 0x9910, RZ ;  /* 0x000099100e118816 */ /* 0x002fe200000000ff */
[----:B------:R-:W-:Y:S02]  /*0390*/  @!P0 IMAD.MOV.U32 R14, RZ, RZ, R16 ;  /* 0x000000ffff0e8224 */ /* 0x000fe400078e0010 */
[----:B------:R-:W-:Y:S02]  /*03a0*/  @!P0 IMAD.MOV.U32 R16, RZ, RZ, R18 ;  /* 0x000000ffff108224 */ /* 0x000fe400078e0012 */
[----:B------:R-:W-:-:S04]  /*03b0*/  @!P0 IMAD.MOV.U32 R15, RZ, RZ, R17 ;  /* 0x000000ffff0f8224 */ /* 0x000fc800078e0011 */
[----:B------:R-:W-:-:S05]  /*03c0*/  @!P0 IMAD R14, R15, R16, R14 ;  /* 0x000000100f0e8224 */ /* 0x000fca00078e020e */
[----:B------:R-:W-:Y:S01]  /*03d0*/  @!P0 PRMT R5, R14, 0x7610, R5 ;  /* 0x000076100e058816 */ /* 0x000fe20000000005 */
[----:B------:R-:W-:Y:S06]  /*03e0*/  @!P0 BRA `(.L_x_3) ;  /* 0x0000000000248947 */ /* 0x000fec0003800000 */
[----:B0-----:R-:W-:-:S06]  /*03f0*/  IMAD.WIDE.U32 R14, R11, 0x2, R2 ;  /* 0x000000020b0e7825 */ /* 0x001fcc00078e0002 */
[----:B------:R-:W2:Y:S01]  /*0400*/  LDG.E.U16.CONSTANT R14, desc[UR12][R14.64] ;  /* 0x0000000c0e0e7981 */ /* 0x000ea2000c1e9500 */
[----:B------:R-:W0:Y:S01]  /*0410*/  LDC.U16 R16, c[0x3][R10] ;  /* 0x00c000000a107b82 */ /* 0x000e220000000400 */
[----:B------:R-:W-:Y:S02]  /*0420*/  PRMT R5, R5, 0x9910, RZ ;  /* 0x0000991005057816 */ /* 0x000fe400000000ff */
[----:B0-----:R-:W-:-:S03]  /*0430*/  PRMT R17, R16, 0x9910, RZ ;  /* 0x0000991010117816 */ /* 0x001fc600000000ff */
[----:B------:R-:W-:Y:S01]  /*0440*/  IMAD.MOV.U32 R16, RZ, RZ, R5 ;  /* 0x000000ffff107224 */ /* 0x000fe200078e0005 */
[----:B--2---:R-:W-:-:S05]  /*0450*/  PRMT R18, R14, 0x9910, RZ ;  /* 0x000099100e127816 */ /* 0x004fca00000000ff */
[----:B------:R-:W-:-:S04]  /*0460*/  IMAD.MOV.U32 R5, RZ, RZ, R18 ;  /* 0x000000ffff057224 */ /* 0x000fc800078e0012 */
[----:B------:R-:W-:-:S07]  /*0470*/  IMAD R5, R17, R5, R16 ;  /* 0x0000000511057224 */ /* 0x000fce00078e0210 */
.L_x_3:
[----:B------:R-:W-:Y:S05]  /*0480*/  BSYNC.RECONVERGENT B0 ;  /* 0x0000000000007941 */ /* 0x000fea0003800200 */
.L_x_2:
[----:B------:R-:W-:Y:S04]  /*0490*/  BSSY.RECONVERGENT B0, `(.L_x_4) ;  /* 0x0000018000007945 */ /* 0x000fe80003800200 */
[----:B------:R-:W-:Y:S05]  /*04a0*/  @P1 BRA `(.L_x_5) ;  /* 0x0000000000581947 */ /* 0x000fea0003800000 */
[C---:B------:R-:W-:Y:S02]  /*04b0*/  ISETP.GE.AND P0, PT, R13.reuse, UR6, PT ;  /* 0x000000060d007c0c */ /* 0x040fe4000bf06270 */
[----:B------:R-:W-:-:S13]  /*04c0*/  ISETP.GE.AND P1, PT, R13, UR4, PT ;  /* 0x000000040d007c0c */ /* 0x000fda000bf26270 */
[----:B------:R-:W-:Y:S05]  /*04d0*/  @!P0 BRA P1, `(.L_x_6) ;  /* 0x0000000000288947 */ /* 0x000fea0000800000 */
        /* <DEDUP_REMOVED lines=8> */
[----:B------:R-:W-:Y:S01]  /*0560*/  IMAD R5, R5, R16, R13 ;  /* 0x0000001005057224 */ /* 0x000fe200078e020d */
[----:B------:R-:W-:Y:S06]  /*0570*/  BRA `(.L_x_5) ;  /* 0x0000000000247947 */ /* 0x000fec0003800000 */
.L_x_6:
[----:B------:R-:W1:Y:S01]  /*0580*/  LDS.U16 R13, [R12+0x2] ;  /* 0x000002000c0d7984 */ /* 0x000e620000000400 */
[----:B------:R-:W2:Y:S01]  /*0590*/  LDC.U16 R14, c[0x3][R10+0x2] ;  /* 0x00c000800a0e7b82 */ /* 0x000ea20000000400 */
[----:B------:R-:W-:Y:S02]  /*05a0*/  PRMT R5, R5, 0x9910, RZ ;  /* 0x0000991005057816 */ /* 0x000fe400000000ff */
[----:B--2---:R-:W-:-:S03]  /*05b0*/  PRMT R15, R14, 0x9910, RZ ;  /* 0x000099100e0f7816 */ /* 0x004fc600000000ff */
[----:B------:R-:W-:Y:S01]  /*05c0*/  IMAD.MOV.U32 R14, RZ, RZ, R5 ;  /* 0x000000ffff0e7224 */ /* 0x000fe200078e0005 */
[----:B-1----:R-:W-:-:S05]  /*05d0*/  PRMT R13, R13, 0x9910, RZ ;  /* 0x000099100d0d7816 */ /* 0x002fca00000000ff */
[----:B------:R-:W-:Y:S02]  /*05e0*/  IMAD.MOV.U32 R5, RZ, RZ, R13 ;  /* 0x000000ffff057224 */ /* 0x000fe400078e000d */
[----:B------:R-:W-:-:S04]  /*05f0*/  IMAD.MOV.U32 R13, RZ, RZ, R15 ;  /* 0x000000ffff0d7224 */ /* 0x000fc800078e000f */
[----:B------:R-:W-:-:S07]  /*0600*/  IMAD R5, R13, R5, R14 ;  /* 0x000000050d057224 */ /* 0x000fce00078e020e */
.L_x_5:
[----:B------:R-:W-:Y:S05]  /*0610*/  BSYNC.RECONVERGENT B0 ;  /* 0x0000000000007941 */ /* 0x000fea0003800200 */
.L_x_4:
[----:B------:R-:W-:Y:S01]  /*0620*/  VIADD R15, R11, 0x2 ;  /* 0x000000020b0f7836 */ /* 0x000fe20000000000 */
[----:B------:R-:W-:Y:S04]  /*0630*/  BSSY.RECONVERGENT B0, `(.L_x_7) ;  /* 0x000001a000007945 */ /* 0x000fe80003800200 */
[----:B------:R-:W-:-:S04]  /*0640*/  ISETP.GE.AND P0, PT, R15, UR11, PT ;  /* 0x0000000b0f007c0c */ /* 0x000fc8000bf06270 */
[----:B------:R-:W-:-:S13]  /*0650*/  ISETP.LT.OR P0, PT, R15, RZ, P0 ;  /* 0x000000ff0f00720c */ /* 0x000fda0000701670 */
        /* <DEDUP_REMOVED lines=14> */
.L_x_9:
        /* <DEDUP_REMOVED lines=9> */
.L_x_8:
[----:B------:R-:W-:Y:S05]  /*07d0*/  BSYNC.RECONVERGENT B0 ;  /* 0x0000000000007941 */ /* 0x000fea0003800200 */
.L_x_7:
        /* <DEDUP_REMOVED lines=12> */
[----:B0-----:R-:W-:Y:S02]  /*08a0*/  PRMT R14, R10, 0x9910, RZ ;  /* 0x000099100a0e7816 */ /* 0x001fe400000000ff */
[----:B--2---:R-:W-:-:S05]  /*08b0*/  PRMT R5, R12, 0x9910, RZ ;  /* 0x000099100c057816 */ /* 0x004fca00000000ff */
[----:B------:R-:W-:Y:S01]  /*08c0*/  IMAD R5, R5, R14, R11 ;  /* 0x0000000e05057224 */ /* 0x000fe200078e020b */
[----:B------:R-:W-:Y:S06]  /*08d0*/  BRA `(.L_x_11) ;  /* 0x0000000000187947 */ /* 0x000fec0003800000 */
.L_x_12:
[----:B------:R-:W1:Y:S01]  /*08e0*/  LDS.U16 R12, [R12+0x6] ;  /* 0x000006000c0c7984 */ /* 0x000e620000000400 */
[----:B------:R-:W2:Y:S01]  /*08f0*/  LDC.U16 R10, c[0x3][R10+0x6] ;  /* 0x00c001800a0a7b82 */ /* 0x000ea20000000400 */
[----:B------:R-:W-:Y:S02]  /*0900*/  PRMT R14, R5, 0x9910, RZ ;  /* 0x00009910050e7816 */ /* 0x000fe400000000ff */
[----:B--2---:R-:W-:Y:S02]  /*0910*/  PRMT R11, R10, 0x9910, RZ ;  /* 0x000099100a0b7816 */ /* 0x004fe400000000ff */
[----:B-1----:R-:W-:-:S05]  /*0920*/  PRMT R5, R12, 0x9910, RZ ;  /* 0x000099100c057816 */ /* 0x002fca00000000ff */
[----:B------:R-:W-:-:S07]  /*0930*/  IMAD R5, R11, R5, R14 ;  /* 0x000000050b057224 */ /* 0x000fce00078e020e */
.L_x_11:
[----:B------:R-:W-:Y:S05]  /*0940*/  BSYNC.RECONVERGENT B0 ;  /* 0x0000000000007941 */ /* 0x000fea0003800200 */
.L_x_10:
[----:B------:R-:W-:Y:S05]  /*0950*/  @P2 BRA `(.L_x_13) ;  /* 0xfffffff800382947 */ /* 0x000fea000383ffff */
.L_x_1:
[----:B------:R-:W-:-:S09]  /*0960*/  UISETP.NE.AND UP0, UPT, UR10, URZ, UPT ;  /* 0x000000ff0a00728c */ /* 0x000fd2000bf05270 */
[----:B------:R-:W-:Y:S05]  /*0970*/  BRA.U !UP0, `(.L_x_0) ;  /* 0x0000000108987547 */ /* 0x000fea000b800000 */
[----:B0-----:R-:W0:Y:S01]  /*0980*/  LDC.64 R2, c[0x0][0x380] ;  /* 0x0000e000ff027b82 */ /* 0x001e220000000a00 */
[----:B------:R-:W-:Y:S01]  /*0990*/  IADD3 R4, PT, PT, R4, -UR8, R7 ;  /* 0x8000000804047c10 */ /* 0x000fe2000fffe007 */
[----:B------:R-:W-:Y:S01]  /*09a0*/  IMAD.MOV.U32 R10, RZ, RZ, 0x78 ;  /* 0x00000078ff0a7424 */ /* 0x000fe200078e00ff */
[----:B------:R-:W1:Y:S02]  /*09b0*/  LDCU UR9, c[0x0][0x390] ;  /* 0x00007200ff0977ac */ /* 0x000e640008000800 */
[C---:B------:R-:W-:Y:S01]  /*09c0*/  LEA R8, R4.reuse, UR5, 0x1 ;  /* 0x0000000504087c11 */ /* 0x040fe2000f8e08ff */
[----:B------:R-:W-:Y:S01]  /*09d0*/  IMAD R10, R7, 0x2, R10 ;  /* 0x00000002070a7824 */ /* 0x000fe200078e020a */
[----:B------:R-:W-:Y:S01]  /*09e0*/  UIADD3 UR7, UPT, UPT, -UR10, URZ, URZ ;  /* 0x000000ff0a077290 */ /* 0x000fe2000fffe1ff */
[----:B------:R-:W-:-:S11]  /*09f0*/  VIADD R9, R4, UR4 ;  /* 0x0000000404097c36 */ /* 0x000fd60008000000 */
.L_x_17:
[C---:B-1----:R-:W-:Y:S01]  /*0a00*/  ISETP.GE.AND P0, PT, R9.reuse, UR9, PT ;  /* 0x0000000909007c0c */ /* 0x042fe2000bf06270 */
[----:B------:R-:W-:Y:S01]  /*0a10*/  UIADD3 UR7, UPT, UPT, UR7, 0x1, URZ ;  /* 0x0000000107077890 */ /* 0x000fe2000fffe0ff */
[----:B------:R-:W-:Y:S02]  /*0a20*/  BSSY.RECONVERGENT B0, `(.L_x_14) ;  /* 0x0000017000007945 */ /* 0x000fe40003800200 */
[----:B------:R-:W-:Y:S01]  /*0a30*/  ISETP.LT.OR P0, PT, R9, RZ, P0 ;  /* 0x000000ff0900720c */ /* 0x000fe20000701670 */
[----:B------:R-:W-:-:S12]  /*0a40*/  UISETP.NE.AND UP0, UPT, UR7, URZ, UPT ;  /* 0x000000ff0700728c */ /* 0x000fd8000bf05270 */
        /* <DEDUP_REMOVED lines=12> */
.L_x_16:
[----:B------:R-:W1:Y:S01]  /*0b10*/  LDS.U16 R4, [R8] ;  /* 0x0000000008047984 */ /* 0x000e620000000400 */
[----:B------:R-:W2:Y:S01]  /*0b20*/  LDC.U16 R6, c[0x3][R10] ;  /* 0x00c000000a067b82 */ /* 0x000ea20000000400 */
[----:B------:R-:W-:Y:S02]  /*0b30*/  PRMT R5, R5, 0x9910, RZ ;  /* 0x0000991005057816 */ /* 0x000fe400000000ff */
[----:B--2---:R-:W-:Y:S02]  /*0b40*/  PRMT R6, R6, 0x9910, RZ ;  /* 0x0000991006067816 */ /* 0x004fe400000000ff */
[----:B-1----:R-:W-:Y:S01]  /*0b50*/  PRMT R7, R4, 0x9910, RZ ;  /* 0x0000991004077816 */ /* 0x002fe200000000ff */
[----:B------:R-:W-:-:S04]  /*0b60*/  IMAD.MOV.U32 R4, RZ, RZ, R5 ;  /* 0x000000ffff047224 */ /* 0x000fc800078e0005 */
[----:B------:R-:W-:-:S04]  /*0b70*/  IMAD.MOV.U32 R5, RZ, RZ, R7 ;  /* 0x000000ffff057224 */ /* 0x000fc800078e0007 */
[----:B------:R-:W-:-:S07]  /*0b80*/  IMAD R5, R6, R5, R4 ;  /* 0x0000000506057224 */ /* 0x000fce00078e0204 */
.L_x_15:
[----:B------:R-:W-:Y:S05]  /*0b90*/  BSYNC.RECONVERGENT B0 ;  /* 0x0000000000007941 */ /* 0x000fea0003800200 */
.L_x_14:
[----:B------:R-:W-:Y:S02]  /*0ba0*/  VIADD R10, R10, 0x2 ;  /* 0x000000020a0a7836 */ /* 0x000fe40000000000 */
[----:B------:R-:W-:Y:S02]  /*0bb0*/  VIADD R8, R8, 0x2 ;  /* 0x0000000208087836 */ /* 0x000fe40000000000 */
[----:B------:R-:W-:Y:S01]  /*0bc0*/  VIADD R9, R9, 0x1 ;  /* 0x0000000109097836 */ /* 0x000fe20000000000 */
[----:B------:R-:W-:Y:S06]  /*0bd0*/  BRA.U UP0, `(.L_x_17) ;  /* 0xfffffffd00887547 */ /* 0x000fec000b83ffff */
.L_x_0:
[----:B0-----:R-:W0:Y:S02]  /*0be0*/  LDC.64 R2, c[0x0][0x388] ;  /* 0x0000e200ff027b82 */ /* 0x001e240000000a00 */
[----:B0-----:R-:W-:-:S05]  /*0bf0*/  IMAD.WIDE R2, R0, 0x2, R2 ;  /* 0x0000000200027825 */ /* 0x001fca00078e0202 */
[----:B------:R-:W-:Y:S01]  /*0c00*/  STG.E.U16 desc[UR12][R2.64], R5 ;  /* 0x0000000502007986 */ /* 0x000fe2000c10150c */
[----:B------:R-:W-:Y:S05]  /*0c10*/  EXIT ;  /* 0x000000000000794d */ /* 0x000fea0003800000 */
.L_x_18:
[----:B------:R-:W-:-:S00]  /*0c20*/  BRA `(.L_x_18) ;  /* 0xfffffffc00fc7947 */ /* 0x000fc0000383ffff */
[----:B------:R-:W-:-:S00]  /*0c30*/  NOP ;  /* 0x0000000000007918 */ /* 0x000fc00000000000 */
        /* <DEDUP_REMOVED lines=12> */
.L_x_114:


//--------------------- .text._Z12conv1d_tiledIsEvPKT_PS0_ii --------------------------
	.section	.text._Z12conv1d_tiledIsEvPKT_PS0_ii,"ax",@progbits
	.align	128
        .global         _Z12conv1d_tiledIsEvPKT_PS0_ii
        .type           _Z12conv1d_tiledIsEvPKT_PS0_ii,@function
        .size           _Z12conv1d_tiledIsEvPKT_PS0_ii,(.L_x_115 - _Z12conv1d_tiledIsEvPKT_PS0_ii)
        .other          _Z12conv1d_tiledIsEvPKT_PS0_ii,@"STO_CUDA_ENTRY STV_DEFAULT"
_Z12conv1d_tiledIsEvPKT_PS0_ii:
.text._Z12conv1d_tiledIsEvPKT_PS0_ii:
[----:B------:R-:W-:Y:S01]  /*0000*/  LDC R1, c[0x0][0x37c] ;  /* 0x0000df00ff017b82 */ /* 0x000fe20000000800 */
[----:B------:R-:W0:Y:S07]  /*0010*/  S2R R0, SR_TID.X ;  /* 0x0000000000007919 */ /* 0x000e2e0000002100 */
[----:B------:R-:W0:Y:S01]  /*0020*/  S2UR UR7, SR_CTAID.X ;  /* 0x00000000000779c3 */ /* 0x000e220000002500 */
[----:B------:R-:W1:Y:S01]  /*0030*/  LDCU.64 UR10, c[0x0][0x358] ;  /* 0x00006b00ff0a77ac */ /* 0x000e620008000a00 */
[----:B------:R-:W2:Y:S06]  /*0040*/  LDCU UR16, c[0x0][0x394] ;  /* 0x00007280ff1077ac */ /* 0x000eac0008000800 */
[----:B------:R-:W0:Y:S08]  /*0050*/  LDC R11, c[0x0][0x360] ;  /* 0x0000d800ff0b7b82 */ /* 0x000e300000000800 */
[----:B------:R-:W3:Y:S01]  /*0060*/  LDC.64 R2, c[0x0][0x380] ;  /* 0x0000e000ff027b82 */ /* 0x000ee20000000a00 */
[----:B0-----:R-:W-:-:S04]  /*0070*/  IMAD R5, R11, UR7, R0 ;  /* 0x000000070b057c24 */ /* 0x001fc8000f8e0200 */
[----:B---3--:R-:W-:-:S05]  /*0080*/  IMAD.WIDE.U32 R6, R5, 0x2, R2 ;  /* 0x0000000205067825 */ /* 0x008fca00078e0002 */
[----:B-1----:R0:W5:Y:S01]  /*0090*/  LDG.E.U16.CONSTANT R10, desc[UR10][R6.64] ;  /* 0x0000000a060a7981 */ /* 0x002162000c1e9500 */
[----:B--2---:R-:W-:Y:S01]  /*00a0*/  ULEA.HI UR4, UR16, UR16, URZ, 0x1 ;  /* 0x0000001010047291 */ /* 0x004fe2000f8f08ff */
[----:B------:R-:W-:Y:S03]  /*00b0*/  BSSY.RECONVERGENT B0, `(.L_x_19) ;  /* 0x0000012000007945 */ /* 0x000fe60003800200 */
[----:B------:R-:W-:-:S06]  /*00c0*/  USHF.R.S32.HI UR4, URZ, 0x1, UR4 ;  /* 0x00000001ff047899 */ /* 0x000fcc0008011404 */
[----:B------:R-:W-:-:S05]  /*00d0*/  VIADD R9, R11, -UR4 ;  /* 0x800000040b097c36 */ /* 0x000fca0008000000 */
[----:B------:R-:W-:-:S13]  /*00e0*/  ISETP.GE.U32.AND P0, PT, R0, R9, PT ;  /* 0x000000090000720c */ /* 0x000fda0003f06070 */
[----:B0-----:R-:W-:Y:S05]  /*00f0*/  @!P0 BRA `(.L_x_20) ;  /* 0x0000000000348947 */ /* 0x001fea0003800000 */
[----:B------:R-:W-:Y:S01]  /*0100*/  IMAD R7, R11, UR7, -R11 ;  /* 0x000000070b077c24 */ /* 0x000fe2000f8e0a0b */
[----:B------:R-:W-:-:S03]  /*0110*/  PRMT R4, RZ, 0x7610, R4 ;  /* 0x00007610ff047816 */ /* 0x000fc60000000004 */
[----:B------:R-:W-:-:S05]  /*0120*/  IMAD.IADD R9, R7, 0x1, R0 ;  /* 0x0000000107097824 */ /* 0x000fca00078e0200 */
[----:B------:R-:W-:-:S13]  /*0130*/  ISETP.GE.AND P0, PT, R9, RZ, PT ;  /* 0x000000ff0900720c */ /* 0x000fda0003f06270 */
[----:B------:R-:W0:Y:S02]  /*0140*/  @P0 LDC.64 R6, c[0x0][0x380] ;  /* 0x0000e000ff060b82 */ /* 0x000e240000000a00 */
[----:B0-----:R-:W-:-:S05]  /*0150*/  @P0 IMAD.WIDE.U32 R6, R9, 0x2, R6 ;  /* 0x0000000209060825 */ /* 0x001fca00078e0006 */
[----:B------:R-:W2:Y:S01]  /*0160*/  @P0 LDG.E.U16.CONSTANT R4, desc[UR10][R6.64] ;  /* 0x0000000a06040981 */ /* 0x000ea2000c1e9500 */
[----:B------:R-:W0:Y:S01]  /*0170*/  S2UR UR6, SR_CgaCtaId ;  /* 0x00000000000679c3 */ /* 0x000e220000008800 */
[----:B------:R-:W-:Y:S01]  /*0180*/  UMOV UR5, 0x400 ;  /* 0x0000040000057882 */ /* 0x000fe20000000000 */
[----:B------:R-:W-:Y:S01]  /*0190*/  IADD3 R8, PT, PT, R0, UR4, -R11 ;  /* 0x0000000400087c10 */ /* 0x000fe2000fffe80b */
[----:B0-----:R-:W-:-:S06]  /*01a0*/  ULEA UR5, UR6, UR5, 0x18 ;  /* 0x0000000506057291 */ /* 0x001fcc000f8ec0ff */
[----:B------:R-:W-:-:S05]  /*01b0*/  LEA R9, R8, UR5, 0x1 ;  /* 0x0000000508097c11 */ /* 0x000fca000f8e08ff */
[----:B--2---:R0:W-:Y:S02]  /*01c0*/  STS.U16 [R9], R4 ;  /* 0x0000000409007388 */ /* 0x0041e40000000400 */
.L_x_20:
[----:B------:R-:W-:Y:S05]  /*01d0*/  BSYNC.RECONVERGENT B0 ;  /* 0x0000000000007941 */ /* 0x000fea0003800200 */
.L_x_19:
[----:B------:R-:W1:Y:S01]  /*01e0*/  S2UR UR6, SR_CgaCtaId ;  /* 0x00000000000679c3 */ /* 0x000e620000008800 */
[----:B------:R-:W-:Y:S01]  /*01f0*/  UMOV UR5, 0x400 ;  /* 0x0000040000057882 */ /* 0x000fe20000000000 */
[C---:B0-----:R-:W-:Y:S01]  /*0200*/  VIADD R4, R0.reuse, UR4 ;  /* 0x0000000400047c36 */ /* 0x041fe20008000000 */
[----:B------:R-:W-:Y:S01]  /*0210*/  ISETP.GE.U32.AND P0, PT, R0, UR4, PT ;  /* 0x0000000400007c0c */ /* 0x000fe2000bf06070 */
[----:B------:R-:W-:Y:S01]  /*0220*/  BSSY.RECONVERGENT B0, `(.L_x_21) ;  /* 0x0000010000007945 */ /* 0x000fe20003800200 */
[----:B-1----:R-:W-:-:S06]  /*0230*/  ULEA UR9, UR6, UR5, 0x18 ;  /* 0x0000000506097291 */ /* 0x002fcc000f8ec0ff */
[----:B------:R-:W-:-:S05]  /*0240*/  LEA R7, R4, UR9, 0x1 ;  /* 0x0000000904077c11 */ /* 0x000fca000f8e08ff */
[----:B-----5:R0:W-:Y:S01]  /*0250*/  STS.U16 [R7], R10 ;  /* 0x0000000a07007388 */ /* 0x0201e20000000400 */
[----:B------:R-:W-:Y:S05]  /*0260*/  @P0 BRA `(.L_x_22) ;  /* 0x00000000002c0947 */ /* 0x000fea0003800000 */
[----:B------:R-:W1:Y:S01]  /*0270*/  LDCU UR4, c[0x0][0x390] ;  /* 0x00007200ff0477ac */ /* 0x000e620008000800 */
[----:B------:R-:W-:Y:S01]  /*0280*/  IMAD.IADD R9, R5, 0x1, R11 ;  /* 0x0000000105097824 */ /* 0x000fe200078e020b */
[----:B------:R-:W-:Y:S01]  /*0290*/  BSSY.RECONVERGENT B1, `(.L_x_23) ;  /* 0x0000007000017945 */ /* 0x000fe20003800200 */
[----:B0-----:R-:W-:Y:S01]  /*02a0*/  IMAD R7, R11, 0x2, R7 ;  /* 0x000000020b077824 */ /* 0x001fe200078e0207 */
[----:B------:R-:W-:Y:S02]  /*02b0*/  PRMT R4, RZ, 0x7610, R4 ;  /* 0x00007610ff047816 */ /* 0x000fe40000000004 */
[----:B-1----:R-:W-:-:S13]  /*02c0*/  ISETP.GE.AND P0, PT, R9, UR4, PT ;  /* 0x0000000409007c0c */ /* 0x002fda000bf06270 */
[----:B------:R-:W-:Y:S05]  /*02d0*/  @P0 BRA `(.L_x_24) ;  /* 0x0000000000080947 */ /* 0x000fea0003800000 */
[----:B------:R-:W-:-:S05]  /*02e0*/  IMAD.WIDE R2, R9, 0x2, R2 ;  /* 0x0000000209027825 */ /* 0x000fca00078e0202 */
[----:B------:R0:W5:Y:S02]  /*02f0*/  LDG.E.U16.CONSTANT R4, desc[UR10][R2.64] ;  /* 0x0000000a02047981 */ /* 0x000164000c1e9500 */
.L_x_24:
[----:B------:R-:W-:Y:S05]  /*0300*/  BSYNC.RECONVERGENT B1 ;  /* 0x0000000000017941 */ /* 0x000fea0003800200 */
.L_x_23:
[----:B-----5:R1:W-:Y:S02]  /*0310*/  STS.U16 [R7], R4 ;  /* 0x0000000407007388 */ /* 0x0203e40000000400 */
.L_x_22:
[----:B------:R-:W-:Y:S05]  /*0320*/  BSYNC.RECONVERGENT B0 ;  /* 0x0000000000007941 */ /* 0x000fea0003800200 */
.L_x_21:
[----:B------:R-:W-:Y:S01]  /*0330*/  BAR.SYNC.DEFER_BLOCKING 0x0 ;  /* 0x0000000000007b1d */ /* 0x000fe20000010000 */
[----:B------:R-:W-:Y:S01]  /*0340*/  UISETP.GE.AND UP0, UPT, UR16, 0x1, UPT ;  /* 0x000000011000788c */ /* 0x000fe2000bf06270 */
[----:B01----:R-:W-:-:S08]  /*0350*/  PRMT R7, RZ, 0x7610, R7 ;  /* 0x00007610ff077816 */ /* 0x003fd00000000007 */
[----:B------:R-:W-:Y:S05]  /*0360*/  BRA.U !UP0, `(.L_x_25) ;  /* 0x00000009081c7547 */ /* 0x000fea000b800000 */
[----:B------:R-:W-:Y:S01]  /*0370*/  UISETP.GE.U32.AND UP1, UPT, UR16, 0x8, UPT ;  /* 0x000000081000788c */ /* 0x000fe2000bf26070 */
[----:B------:R-:W-:Y:S01]  /*0380*/  PRMT R7, RZ, 0x7610, R7 ;  /* 0x00007610ff077816 */ /* 0x000fe20000000007 */
[----:B------:R-:W-:Y:S01]  /*0390*/  ULOP3.LUT UR8, UR16, 0x7, URZ, 0xc0, !UPT ;  /* 0x0000000710087892 */ /* 0x000fe2000f8ec0ff */
[----:B------:R-:W-:-:S03]  /*03a0*/  UMOV UR4, URZ ;  /* 0x000000ff00047c82 */ /* 0x000fc60008000000 */
[----:B------:R-:W-:-:S03]  /*03b0*/  UISETP.NE.AND UP0, UPT, UR8, URZ, UPT ;  /* 0x000000ff0800728c */ /* 0x000fc6000bf05270 */
[----:B------:R-:W-:Y:S08]  /*03c0*/  BRA.U !UP1, `(.L_x_26) ;  /* 0x0000000109e07547 */ /* 0x000ff0000b800000 */
[----:B------:R-:W-:Y:S01]  /*03d0*/  LEA R2, R0, UR9, 0x1 ;  /* 0x0000000900027c11 */ /* 0x000fe2000f8e08ff */
[----:B------:R-:W-:Y:S01]  /*03e0*/  ULOP3.LUT UR4, UR16, 0x7ffffff8, URZ, 0xc0, !UPT ;  /* 0x7ffffff810047892 */ /* 0x000fe2000f8ec0ff */
[----:B------:R-:W-:Y:S01]  /*03f0*/  PRMT R7, RZ, 0x7610, R7 ;  /* 0x00007610ff077816 */ /* 0x000fe20000000007 */
[----:B------:R-:W-:Y:S02]  /*0400*/  UMOV UR15, 0x80 ;  /* 0x00000080000f7882 */ /* 0x000fe40000000000 */
[----:B------:R-:W-:Y:S01]  /*0410*/  VIADD R2, R2, 0x8 ;  /* 0x0000000802027836 */ /* 0x000fe20000000000 */
[----:B------:R-:W-:-:S12]  /*0420*/  UIADD3 UR14, UPT, UPT, -UR4, URZ, URZ ;  /* 0x000000ff040e7290 */ /* 0x000fd8000fffe1ff */
.L_x_27:
[----:B------:R-:W0:Y:S01]  /*0430*/  LDS.U16 R3, [R2+-0x8] ;  /* 0xfffff80002037984 */ /* 0x000e220000000400 */
[----:B------:R-:W1:Y:S01]  /*0440*/  LDCU.64 UR6, c[0x3][UR15+-0x8] ;  /* 0x00ffff000f0677ac */ /* 0x000e620008000a00 */
[----:B------:R-:W-:Y:S02]  /*0450*/  PRMT R8, R7, 0x9910, RZ ;  /* 0x0000991007087816 */ /* 0x000fe400000000ff */
[----:B------:R-:W2:Y:S01]  /*0460*/  LDS.U16 R4, [R2+-0x6] ;  /* 0xfffffa0002047984 */ /* 0x000ea20000000400 */
[----:B------:R-:W3:Y:S03]  /*0470*/  LDCU.64 UR12, c[0x3][UR15] ;  /* 0x00c000000f0c77ac */ /* 0x000ee60008000a00 */
[----:B------:R-:W4:Y:S01]  /*0480*/  LDS.U16 R6, [R2+-0x4] ;  /* 0xfffffc0002067984 */ /* 0x000f220000000400 */
[----:B------:R-:W-:Y:S02]  /*0490*/  UIADD3 UR14, UPT, UPT, UR14, 0x8, URZ ;  /* 0x000000080e0e7890 */ /* 0x000fe4000fffe0ff */
[----:B------:R-:W-:Y:S01]  /*04a0*/  UIADD3 UR15, UPT, UPT, UR15, 0x10, URZ ;  /* 0x000000100f0f7890 */ /* 0x000fe2000fffe0ff */
[----:B------:R-:W5:Y:S01]  /*04b0*/  LDS.U16 R7, [R2+-0x2] ;  /* 0xfffffe0002077984 */ /* 0x000f620000000400 */
[----:B------:R-:W-:-:S02]  /*04c0*/  UISETP.NE.AND UP1, UPT, UR14, URZ, UPT ;  /* 0x000000ff0e00728c */ /* 0x000fc4000bf25270 */
[----:B-1----:R-:W-:Y:S01]  /*04d0*/  UPRMT UR5, UR6, 0x9910, URZ ;  /* 0x0000991006057896 */ /* 0x002fe200080000ff */
[----:B0-----:R-:W-:Y:S01]  /*04e0*/  PRMT R9, R3, 0x9910, RZ ;  /* 0x0000991003097816 */ /* 0x001fe200000000ff */
[----:B------:R-:W-:-:S04]  /*04f0*/  IMAD.MOV.U32 R3, RZ, RZ, R8 ;  /* 0x000000ffff037224 */ /* 0x000fc800078e0008 */
[----:B------:R-:W-:-:S04]  /*0500*/  IMAD.MOV.U32 R8, RZ, RZ, R9 ;  /* 0x000000ffff087224 */ /* 0x000fc800078e0009 */
[----:B------:R-:W-:Y:S01]  /*0510*/  IMAD R3, R8, UR5, R3 ;  /* 0x0000000508037c24 */ /* 0x000fe2000f8e0203 */
[----:B--2---:R-:W-:Y:S01]  /*0520*/  PRMT R8, R4, 0x9910, RZ ;  /* 0x0000991004087816 */ /* 0x004fe200000000ff */
[----:B------:R-:W-:Y:S01]  /*0530*/  UPRMT UR5, UR6, 0xbb32, URZ ;  /* 0x0000bb3206057896 */ /* 0x000fe200080000ff */
[----:B------:R-:W0:Y:S02]  /*0540*/  LDS.U16 R4, [R2] ;  /* 0x0000000002047984 */ /* 0x000e240000000400 */
[----:B------:R-:W-:-:S05]  /*0550*/  PRMT R3, R3, 0x9910, RZ ;  /* 0x0000991003037816 */ /* 0x000fca00000000ff */
[----:B------:R-:W-:Y:S01]  /*0560*/  IMAD R3, R8, UR5, R3 ;  /* 0x0000000508037c24 */ /* 0x000fe2000f8e0203 */
[----:B----4-:R-:W-:Y:S01]  /*0570*/  PRMT R8, R6, 0x9910, RZ ;  /* 0x0000991006087816 */ /* 0x010fe200000000ff */
[----:B------:R-:W-:Y:S01]  /*0580*/  UPRMT UR5, UR7, 0x9910, URZ ;  /* 0x0000991007057896 */ /* 0x000fe200080000ff */
[----:B------:R-:W1:Y:S02]  /*0590*/  LDS.U16 R6, [R2+0x2] ;  /* 0x0000020002067984 */ /* 0x000e640000000400 */
[----:B------:R-:W-:-:S05]  /*05a0*/  PRMT R3, R3, 0x9910, RZ ;  /* 0x0000991003037816 */ /* 0x000fca00000000ff */
[----:B------:R-:W-:Y:S01]  /*05b0*/  IMAD R3, R8, UR5, R3 ;  /* 0x0000000508037c24 */ /* 0x000fe2000f8e0203 */
[----:B-----5:R-:W-:Y:S01]  /*05c0*/  PRMT R8, R7, 0x9910, RZ ;  /* 0x0000991007087816 */ /* 0x020fe200000000ff */
[----:B------:R-:W-:Y:S01]  /*05d0*/  UPRMT UR5, UR7, 0xbb32, URZ ;  /* 0x0000bb3207057896 */ /* 0x000fe200080000ff */
[----:B------:R-:W2:Y:S02]  /*05e0*/  LDS.U16 R7, [R2+0x4] ;  /* 0x0000040002077984 */ /* 0x000ea40000000400 */
[----:B------:R-:W-:-:S05]  /*05f0*/  PRMT R3, R3, 0x9910, RZ ;  /* 0x0000991003037816 */ /* 0x000fca00000000ff */
[----:B------:R-:W-:Y:S01]  /*0600*/  IMAD R3, R8, UR5, R3 ;  /* 0x0000000508037c24 */ /* 0x000fe2000f8e0203 */
[----:B---3--:R-:W-:-:S04]  /*0610*/  UPRMT UR5, UR12, 0x9910, URZ ;  /* 0x000099100c057896 */ /* 0x008fc800080000ff */
[----:B------:R-:W-:Y:S02]  /*0620*/  PRMT R3, R3, 0x9910, RZ ;  /* 0x0000991003037816 */ /* 0x000fe400000000ff */
[----:B0-----:R-:W-:Y:S02]  /*0630*/  PRMT R8, R4, 0x9910, RZ ;  /* 0x0000991004087816 */ /* 0x001fe400000000ff */
[----:B------:R0:W3:Y:S03]  /*0640*/  LDS.U16 R4, [R2+0x6] ;  /* 0x0000060002047984 */ /* 0x0000e60000000400 */
[----:B------:R-:W-:Y:S01]  /*0650*/  IMAD R3, R8, UR5, R3 ;  /* 0x0000000508037c24 */ /* 0x000fe2000f8e0203 */
[----:B------:R-:W-:Y:S01]  /*0660*/  UPRMT UR5, UR12, 0xbb32, URZ ;  /* 0x0000bb320c057896 */ /* 0x000fe200080000ff */
[----:B-1----:R-:W-:Y:S01]  /*0670*/  PRMT R6, R6, 0x9910, RZ ;  /* 0x0000991006067816 */ /* 0x002fe200000000ff */
[----:B0-----:R-:W-:-:S02]  /*0680*/  VIADD R2, R2, 0x10 ;  /* 0x0000001002027836 */ /* 0x001fc40000000000 */
[----:B------:R-:W-:-:S05]  /*0690*/  PRMT R3, R3, 0x9910, RZ ;  /* 0x0000991003037816 */ /* 0x000fca00000000ff */
[----:B------:R-:W-:Y:S01]  /*06a0*/  IMAD R3, R6, UR5, R3 ;  /* 0x0000000506037c24 */ /* 0x000fe2000f8e0203 */
[----:B------:R-:W-:Y:S01]  /*06b0*/  UPRMT UR5, UR13, 0x9910, URZ ;  /* 0x000099100d057896 */ /* 0x000fe200080000ff */
[----:B--2---:R-:W-:-:S03]  /*06c0*/  PRMT R6, R7, 0x9910, RZ ;  /* 0x0000991007067816 */ /* 0x004fc600000000ff */
[----:B------:R-:W-:-:S05]  /*06d0*/  PRMT R3, R3, 0x9910, RZ ;  /* 0x0000991003037816 */ /* 0x000fca00000000ff */
[----:B------:R-:W-:Y:S01]  /*06e0*/  IMAD R3, R6, UR5, R3 ;  /* 0x0000000506037c24 */ /* 0x000fe2000f8e0203 */
[----:B------:R-:W-:-:S04]  /*06f0*/  UPRMT UR5, UR13, 0xbb32, URZ ;  /* 0x0000bb320d057896 */ /* 0x000fc800080000ff */
[----:B------:R-:W-:Y:S02]  /*0700*/  PRMT R3, R3, 0x9910, RZ ;  /* 0x0000991003037816 */ /* 0x000fe400000000ff */
[----:B---3--:R-:W-:-:S05]  /*0710*/  PRMT R4, R4, 0x9910, RZ ;  /* 0x0000991004047816 */ /* 0x008fca00000000ff */
[----:B------:R-:W-:-:S05]  /*0720*/  IMAD R3, R4, UR5, R3 ;  /* 0x0000000504037c24 */ /* 0x000fca000f8e0203 */
[----:B------:R-:W-:Y:S01]  /*0730*/  PRMT R7, R3, 0x7610, R7 ;  /* 0x0000761003077816 */ /* 0x000fe20000000007 */
[----:B------:R-:W-:Y:S06]  /*0740*/  BRA.U UP1, `(.L_x_27) ;  /* 0xfffffffd01387547 */ /* 0x000fec000b83ffff */
.L_x_26:
[----:B------:R-:W-:Y:S05]  /*0750*/  BRA.U !UP0, `(.L_x_25) ;  /* 0x0000000508207547 */ /* 0x000fea000b800000 */
[----:B------:R-:W-:Y:S02]  /*0760*/  UISETP.GE.U32.AND UP0, UPT, UR8, 0x4, UPT ;  /* 0x000000040800788c */ /* 0x000fe4000bf06070 */
[----:B------:R-:W-:-:S04]  /*0770*/  ULOP3.LUT UR12, UR16, 0x3, URZ, 0xc0, !UPT ;  /* 0x00000003100c7892 */ /* 0x000fc8000f8ec0ff */
[----:B------:R-:W-:-:S03]  /*0780*/  UISETP.NE.AND UP1, UPT, UR12, URZ, UPT ;  /* 0x000000ff0c00728c */ /* 0x000fc6000bf25270 */
[----:B------:R-:W-:Y:S08]  /*0790*/  BRA.U !UP0, `(.L_x_28) ;  /* 0x0000000108807547 */ /* 0x000ff0000b800000 */
[----:B------:R-:W-:Y:S01]  /*07a0*/  VIADD R2, R0, UR4 ;  /* 0x0000000400027c36 */ /* 0x000fe20008000000 */
[----:B------:R-:W-:Y:S01]  /*07b0*/  UMOV UR5, 0x78 ;  /* 0x0000007800057882 */ /* 0x000fe20000000000 */
[----:B------:R-:W-:Y:S01]  /*07c0*/  PRMT R7, R7, 0x9910, RZ ;  /* 0x0000991007077816 */ /* 0x000fe200000000ff */
[----:B------:R-:W-:Y:S02]  /*07d0*/  ULEA UR5, UR4, UR5, 0x1 ;  /* 0x0000000504057291 */ /* 0x000fe4000f8e08ff */
[----:B------:R-:W-:Y:S01]  /*07e0*/  LEA R2, R2, UR9, 0x1 ;  /* 0x0000000902027c11 */ /* 0x000fe2000f8e08ff */
[----:B------:R-:W-:-:S04]  /*07f0*/  UIADD3 UR4, UPT, UPT, UR4, 0x4, URZ ;  /* 0x0000000404047890 */ /* 0x000fc8000fffe0ff */
[----:B------:R-:W0:Y:S04]  /*0800*/  LDS.U16 R3, [R2] ;  /* 0x0000000002037984 */ /* 0x000e280000000400 */
[----:B------:R-:W1:Y:S01]  /*0810*/  LDS.U16 R4, [R2+0x2] ;  /* 0x0000020002047984 */ /* 0x000e620000000400 */
[----:B------:R-:W2:Y:S03]  /*0820*/  LDCU.U16 UR6, c[0x3][UR5] ;  /* 0x00c00000050677ac */ /* 0x000ea60008000400 */
[----:B------:R-:W3:Y:S01]  /*0830*/  LDS.U16 R6, [R2+0x4] ;  /* 0x0000040002067984 */ /* 0x000ee20000000400 */
[----:B------:R-:W4:Y:S01]  /*0840*/  LDCU.U16 UR7, c[0x3][UR5+0x2] ;  /* 0x00c00040050777ac */ /* 0x000f220008000400 */
[----:B--2---:R-:W-:Y:S01]  /*0850*/  UPRMT UR8, UR6, 0x9910, URZ ;  /* 0x0000991006087896 */ /* 0x004fe200080000ff */
[----:B------:R-:W2:Y:S01]  /*0860*/  LDCU.U16 UR6, c[0x3][UR5+0x4] ;  /* 0x00c00080050677ac */ /* 0x000ea20008000400 */
[----:B----4-:R-:W-:Y:S01]  /*0870*/  UPRMT UR7, UR7, 0x9910, URZ ;  /* 0x0000991007077896 */ /* 0x010fe200080000ff */
[----:B------:R-:W4:Y:S01]  /*0880*/  LDCU.U16 UR5, c[0x3][UR5+0x6] ;  /* 0x00c000c0050577ac */ /* 0x000f220008000400 */
[----:B0-----:R-:W-:Y:S01]  /*0890*/  PRMT R8, R3, 0x9910, RZ ;  /* 0x0000991003087816 */ /* 0x001fe200000000ff */
[----:B------:R-:W-:-:S02]  /*08a0*/  IMAD.MOV.U32 R3, RZ, RZ, R7 ;  /* 0x000000ffff037224 */ /* 0x000fc400078e0007 */
[----:B------:R0:W5:Y:S01]  /*08b0*/  LDS.U16 R7, [R2+0x6] ;  /* 0x0000060002077984 */ /* 0x0001620000000400 */
[----:B-1----:R-:W-:Y:S01]  /*08c0*/  PRMT R4, R4, 0x9910, RZ ;  /* 0x0000991004047816 */ /* 0x002fe200000000ff */
[----:B------:R-:W-:Y:S01]  /*08d0*/  IMAD R3, R8, UR8, R3 ;  /* 0x0000000808037c24 */ /* 0x000fe2000f8e0203 */
[----:B--2---:R-:W-:Y:S01]  /*08e0*/  UPRMT UR6, UR6, 0x9910, URZ ;  /* 0x0000991006067896 */ /* 0x004fe200080000ff */
[----:B---3--:R-:W-:Y:S01]  /*08f0*/  PRMT R6, R6, 0x9910, RZ ;  /* 0x0000991006067816 */ /* 0x008fe200000000ff */
[----:B----4-:R-:W-:Y:S02]  /*0900*/  UPRMT UR5, UR5, 0x9910, URZ ;  /* 0x0000991005057896 */ /* 0x010fe400080000ff */
[----:B------:R-:W-:-:S05]  /*0910*/  PRMT R3, R3, 0x9910, RZ ;  /* 0x0000991003037816 */ /* 0x000fca00000000ff */
[----:B------:R-:W-:-:S05]  /*0920*/  IMAD R3, R4, UR7, R3 ;  /* 0x0000000704037c24 */ /* 0x000fca000f8e0203 */
[----:B0-----:R-:W-:Y:S01]  /*0930*/  PRMT R2, R3, 0x9910, RZ ;  /* 0x0000991003027816 */ /* 0x001fe200000000ff */
[----:B------:R-:W-:-:S04]  /*0940*/  IMAD.MOV.U32 R3, RZ, RZ, R6 ;  /* 0x000000ffff037224 */ /* 0x000fc800078e0006 */
[----:B------:R-:W-:-:S05]  /*0950*/  IMAD R2, R3, UR6, R2 ;  /* 0x0000000603027c24 */ /* 0x000fca000f8e0202 */
[----:B------:R-:W-:Y:S02]  /*0960*/  PRMT R2, R2, 0x9910, RZ ;  /* 0x0000991002027816 */ /* 0x000fe400000000ff */
[----:B-----5:R-:W-:-:S05]  /*0970*/  PRMT R3, R7, 0x9910, RZ ;  /* 0x0000991007037816 */ /* 0x020fca00000000ff */
[----:B------:R-:W-:-:S05]  /*0980*/  IMAD R2, R3, UR5, R2 ;  /* 0x0000000503027c24 */ /* 0x000fca000f8e0202 */
[----:B------:R-:W-:-:S07]  /*0990*/  PRMT R7, R2, 0x7610, R7 ;  /* 0x0000761002077816 */ /* 0x000fce0000000007 */
.L_x_28:
[----:B------:R-:W-:Y:S05]  /*09a0*/  BRA.U !UP1, `(.L_x_25) ;  /* 0x00000001098c7547 */ /* 0x000fea000b800000 */
[----:B------:R-:W-:Y:S02]  /*09b0*/  UISETP.NE.AND UP0, UPT, UR12, 0x1, UPT ;  /* 0x000000010c00788c */ /* 0x000fe4000bf05270 */
[----:B------:R-:W-:-:S04]  /*09c0*/  ULOP3.LUT UR5, UR16, 0x1, URZ, 0xc0, !UPT ;  /* 0x0000000110057892 */ /* 0x000fc8000f8ec0ff */
[----:B------:R-:W-:-:S03]  /*09d0*/  UISETP.NE.U32.AND UP1, UPT, UR5, 0x1, UPT ;  /* 0x000000010500788c */ /* 0x000fc6000bf25070 */
        /* <DEDUP_REMOVED lines=9> */
[----:B------:R-:W2:Y:S01]  /*0a70*/  LDCU.U16 UR6, c[0x3][UR5] ;  /* 0x00c00000050677ac */ /* 0x000ea20008000400 */
[----:B------:R-:W3:Y:S01]  /*0a80*/  LDCU.U16 UR7, c[0x3][UR5+0x2] ;  /* 0x00c00040050777ac */ /* 0x000ee20008000400 */
[----:B--2---:R-:W-:Y:S01]  /*0a90*/  UPRMT UR5, UR6, 0x9910, URZ ;  /* 0x0000991006057896 */ /* 0x004fe200080000ff */
[----:B0-----:R-:W-:Y:S01]  /*0aa0*/  PRMT R4, R3, 0x9910, RZ ;  /* 0x0000991003047816 */ /* 0x001fe200000000ff */
[----:B------:R-:W-:Y:S01]  /*0ab0*/  IMAD.MOV.U32 R3, RZ, RZ, R7 ;  /* 0x000000ffff037224 */ /* 0x000fe200078e0007 */
[----:B-1----:R-:W-:-:S03]  /*0ac0*/  PRMT R6, R6, 0x9910, RZ ;  /* 0x0000991006067816 */ /* 0x002fc600000000ff */
[----:B------:R-:W-:Y:S01]  /*0ad0*/  IMAD R3, R4, UR5, R3 ;  /* 0x0000000504037c24 */ /* 0x000fe2000f8e0203 */
[----:B---3--:R-:W-:-:S04]  /*0ae0*/  UPRMT UR5, UR7, 0x9910, URZ ;  /* 0x0000991007057896 */ /* 0x008fc800080000ff */
[----:B------:R-:W-:Y:S01]  /*0af0*/  PRMT R2, R3, 0x9910, RZ ;  /* 0x0000991003027816 */ /* 0x000fe200000000ff */
[----:B------:R-:W-:-:S04]  /*0b00*/  IMAD.MOV.U32 R3, RZ, RZ, R6 ;  /* 0x000000ffff037224 */ /* 0x000fc800078e0006 */
[----:B------:R-:W-:-:S05]  /*0b10*/  IMAD R2, R3, UR5, R2 ;  /* 0x0000000503027c24 */ /* 0x000fca000f8e0202 */
[----:B------:R-:W-:-:S07]  /*0b20*/  PRMT R7, R2, 0x7610, R7 ;  /* 0x0000761002077816 */ /* 0x000fce0000000007 */
.L_x_29:
[----:B------:R-:W-:Y:S05]  /*0b30*/  BRA.U UP1, `(.L_x_25) ;  /* 0x0000000101287547 */ /* 0x000fea000b800000 */
[----:B------:R-:W-:Y:S01]  /*0b40*/  VIADD R0, R0, UR4 ;  /* 0x0000000400007c36 */ /* 0x000fe20008000000 */
[----:B------:R-:W-:Y:S01]  /*0b50*/  UMOV UR5, 0x78 ;  /* 0x0000007800057882 */ /* 0x000fe20000000000 */
[----:B------:R-:W-:Y:S01]  /*0b60*/  PRMT R2, R7, 0x9910, RZ ;  /* 0x0000991007027816 */ /* 0x000fe200000000ff */
[----:B------:R-:W-:Y:S02]  /*0b70*/  ULEA UR4, UR4, UR5, 0x1 ;  /* 0x0000000504047291 */ /* 0x000fe4000f8e08ff */
[----:B------:R-:W-:-:S06]  /*0b80*/  LEA R0, R0, UR9, 0x1 ;  /* 0x0000000900007c11 */ /* 0x000fcc000f8e08ff */
[----:B------:R-:W0:Y:S04]  /*0b90*/  LDS.U16 R0, [R0] ;  /* 0x0000000000007984 */ /* 0x000e280000000400 */
[----:B------:R-:W1:Y:S02]  /*0ba0*/  LDCU.U16 UR4, c[0x3][UR4] ;  /* 0x00c00000040477ac */ /* 0x000e640008000400 */
[----:B-1----:R-:W-:Y:S01]  /*0bb0*/  UPRMT UR4, UR4, 0x9910, URZ ;  /* 0x0000991004047896 */ /* 0x002fe200080000ff */
[----:B0-----:R-:W-:-:S05]  /*0bc0*/  PRMT R7, R0, 0x9910, RZ ;  /* 0x0000991000077816 */ /* 0x001fca00000000ff */
[----:B------:R-:W-:-:S07]  /*0bd0*/  IMAD R7, R7, UR4, R2 ;  /* 0x0000000407077c24 */ /* 0x000fce000f8e0202 */
.L_x_25:
[----:B------:R-:W0:Y:S02]  /*0be0*/  LDC.64 R2, c[0x0][0x388] ;  /* 0x0000e200ff027b82 */ /* 0x000e240000000a00 */
[----:B0-----:R-:W-:-:S05]  /*0bf0*/  IMAD.WIDE R2, R5, 0x2, R2 ;  /* 0x0000000205027825 */ /* 0x001fca00078e0202 */
[----:B------:R-:W-:Y:S01]  /*0c00*/  STG.E.U16 desc[UR10][R2.64], R7 ;  /* 0x0000000702007986 */ /* 0x000fe2000c10150a */
[----:B------:R-:W-:Y:S05]  /*0c10*/  EXIT ;  /* 0x000000000000794d */ /* 0x000fea0003800000 */
.L_x_30:
        /* <DEDUP_REMOVED lines=14> */
.L_x_115:


//--------------------- .text._Z6conv1dIsEvPKT_PS0_ii --------------------------
	.section	.text._Z6conv1dIsEvPKT_PS0_ii,"ax",@progbits
	.align	128
        .global         _Z6conv1dIsEvPKT_PS0_ii
        .type           _Z6conv1dIsEvPKT_PS0_ii,@function
        .size           _Z6conv1dIsEvPKT_PS0_ii,(.L_x_116 - _Z6conv1dIsEvPKT_PS0_ii)
        .other          _Z6conv1dIsEvPKT_PS0_ii,@"STO_CUDA_ENTRY STV_DEFAULT"
_Z6conv1dIsEvPKT_PS0_ii:
.text._Z6conv1dIsEvPKT_PS0_ii:
[----:B------:R-:W-:Y:S01]  /*0000*/  LDC R1, c[0x0][0x37c] ;  /* 0x0000df00ff017b82 */ /* 0x000fe20000000800 */
[----:B------:R-:W0:Y:S01]  /*0010*/  S2R R8, SR_TID.X ;  /* 0x0000000000087919 */ /* 0x000e220000002100 */
[----:B------:R-:W1:Y:S06]  /*0020*/  LDCU UR5, c[0x0][0x394] ;  /* 0x00007280ff0577ac */ /* 0x000e6c0008000800 */
[----:B------:R-:W0:Y:S01]  /*0030*/  S2UR UR4, SR_CTAID.X ;  /* 0x00000000000479c3 */ /* 0x000e220000002500 */
[----:B------:R-:W-:Y:S01]  /*0040*/  PRMT R0, RZ, 0x7610, R0 ;  /* 0x00007610ff007816 */ /* 0x000fe20000000000 */
[----:B------:R-:W2:Y:S06]  /*0050*/  LDCU.64 UR8, c[0x0][0x358] ;  /* 0x00006b00ff0877ac */ /* 0x000eac0008000a00 */
[----:B------:R-:W0:Y:S01]  /*0060*/  LDC R3, c[0x0][0x360] ;  /* 0x0000d800ff037b82 */ /* 0x000e220000000800 */
[----:B-1----:R-:W-:Y:S01]  /*0070*/  UISETP.GE.AND UP0, UPT, UR5, 0x1, UPT ;  /* 0x000000010500788c */ /* 0x002fe2000bf06270 */
[----:B0-----:R-:W-:-:S08]  /*0080*/  IMAD R8, R3, UR4, R8 ;  /* 0x0000000403087c24 */ /* 0x001fd0000f8e0208 */
[----:B--2---:R-:W-:Y:S05]  /*0090*/  BRA.U !UP0, `(.L_x_31) ;  /* 0x0000000d088c7547 */ /* 0x004fea000b800000 */
[----:B------:R-:W-:Y:S01]  /*00a0*/  UISETP.GE.U32.AND UP0, UPT, UR5, 0x8, UPT ;  /* 0x000000080500788c */ /* 0x000fe2000bf06070 */
[----:B------:R-:W-:Y:S01]  /*00b0*/  PRMT R0, RZ, 0x7610, R0 ;  /* 0x00007610ff007816 */ /* 0x000fe20000000000 */
[----:B------:R-:W-:Y:S01]  /*00c0*/  ULEA.HI UR4, UR5, UR5, URZ, 0x1 ;  /* 0x0000000505047291 */ /* 0x000fe2000f8f08ff */
[----:B------:R-:W-:Y:S01]  /*00d0*/  IMAD.MOV.U32 R9, RZ, RZ, RZ ;  /* 0x000000ffff097224 */ /* 0x000fe200078e00ff */
[----:B------:R-:W-:Y:S02]  /*00e0*/  ULOP3.LUT UR6, UR5, 0x7, URZ, 0xc0, !UPT ;  /* 0x0000000705067892 */ /* 0x000fe4000f8ec0ff */
[----:B------:R-:W-:Y:S02]  /*00f0*/  USHF.R.S32.HI UR4, URZ, 0x1, UR4 ;  /* 0x00000001ff047899 */ /* 0x000fe40008011404 */
[----:B------:R-:W-:-:S04]  /*0100*/  UISETP.NE.AND UP1, UPT, UR6, URZ, UPT ;  /* 0x000000ff0600728c */ /* 0x000fc8000bf25270 */
[----:B------:R-:W-:Y:S01]  /*0110*/  VIADD R10, R8, -UR4 ;  /* 0x80000004080a7c36 */ /* 0x000fe20008000000 */
[----:B------:R-:W-:Y:S06]  /*0120*/  BRA.U !UP0, `(.L_x_32) ;  /* 0x0000000508b07547 */ /* 0x000fec000b800000 */
[----:B------:R-:W-:Y:S01]  /*0130*/  ULOP3.LUT UR4, UR5, 0x7ffffff8, URZ, 0xc0, !UPT ;  /* 0x7ffffff805047892 */ /* 0x000fe2000f8ec0ff */
[----:B------:R-:W-:Y:S01]  /*0140*/  PRMT R0, RZ, 0x7610, R0 ;  /* 0x00007610ff007816 */ /* 0x000fe20000000000 */
[----:B------:R-:W-:Y:S01]  /*0150*/  IMAD.MOV.U32 R12, RZ, RZ, RZ ;  /* 0x000000ffff0c7224 */ /* 0x000fe200078e00ff */
[----:B------:R-:W0:Y:S03]  /*0160*/  LDCU UR7, c[0x0][0x390] ;  /* 0x00007200ff0777ac */ /* 0x000e260008000800 */
[----:B------:R-:W-:-:S07]  /*0170*/  IMAD.U32 R9, RZ, RZ, UR4 ;  /* 0x00000004ff097e24 */ /* 0x000fce000f8e00ff */
.L_x_33:
[----:B------:R-:W-:-:S05]  /*0180*/  IMAD.IADD R6, R10, 0x1, R12 ;  /* 0x000000010a067824 */ /* 0x000fca00078e020c */
[----:B0-----:R-:W-:-:S04]  /*0190*/  ISETP.GE.AND P6, PT, R6, UR7, PT ;  /* 0x0000000706007c0c */ /* 0x001fc8000bfc6270 */
[----:B------:R-:W-:-:S13]  /*01a0*/  ISETP.LT.OR P6, PT, R6, RZ, P6 ;  /* 0x000000ff0600720c */ /* 0x000fda00037c1670 */
[----:B------:R-:W0:Y:S02]  /*01b0*/  @!P6 LDC.64 R4, c[0x0][0x380] ;  /* 0x0000e000ff04eb82 */ /* 0x000e240000000a00 */
[----:B0-----:R-:W-:-:S05]  /*01c0*/  @!P6 IMAD.WIDE.U32 R4, R6, 0x2, R4 ;  /* 0x000000020604e825 */ /* 0x001fca00078e0004 */
[----:B------:R0:W2:Y:S01]  /*01d0*/  @!P6 LDG.E.U16.CONSTANT R7, desc[UR8][R4.64] ;  /* 0x000000080407e981 */ /* 0x0000a2000c1e9500 */
[C---:B------:R-:W-:Y:S02]  /*01e0*/  VIADD R11, R6.reuse, 0x1 ;  /* 0x00000001060b7836 */ /* 0x040fe40000000000 */
[C---:B------:R-:W-:Y:S02]  /*01f0*/  VIADD R25, R6.reuse, 0x2 ;  /* 0x0000000206197836 */ /* 0x040fe40000000000 */
[C---:B------:R-:W-:Y:S01]  /*0200*/  VIADD R17, R6.reuse, 0x3 ;  /* 0x0000000306117836 */ /* 0x040fe20000000000 */
[----:B------:R-:W-:Y:S01]  /*0210*/  ISETP.GE.AND P5, PT, R11, UR7, PT ;  /* 0x000000070b007c0c */ /* 0x000fe2000bfa6270 */
[----:B------:R-:W-:Y:S01]  /*0220*/  VIADD R23, R6, 0x4 ;  /* 0x0000000406177836 */ /* 0x000fe20000000000 */
[----:B------:R-:W-:Y:S02]  /*0230*/  ISETP.GE.AND P4, PT, R25, UR7, PT ;  /* 0x0000000719007c0c */ /* 0x000fe4000bf86270 */
[----:B------:R-:W-:-:S02]  /*0240*/  ISETP.LT.OR P5, PT, R11, RZ, P5 ;  /* 0x000000ff0b00720c */ /* 0x000fc40002fa1670 */
[----:B------:R-:W-:Y:S02]  /*0250*/  ISETP.LT.OR P4, PT, R25, RZ, P4 ;  /* 0x000000ff1900720c */ /* 0x000fe40002781670 */
[----:B------:R-:W-:Y:S02]  /*0260*/  ISETP.GE.AND P3, PT, R17, UR7, PT ;  /* 0x0000000711007c0c */ /* 0x000fe4000bf66270 */
[----:B------:R-:W-:Y:S02]  /*0270*/  ISETP.GE.AND P2, PT, R23, UR7, PT ;  /* 0x0000000717007c0c */ /* 0x000fe4000bf46270 */
[----:B------:R-:W-:-:S05]  /*0280*/  ISETP.LT.OR P3, PT, R17, RZ, P3 ;  /* 0x000000ff1100720c */ /* 0x000fca0001f61670 */
[----:B------:R-:W1:Y:S08]  /*0290*/  @!P5 LDC.64 R14, c[0x0][0x380] ;  /* 0x0000e000ff0edb82 */ /* 0x000e700000000a00 */
[----:B------:R-:W3:Y:S01]  /*02a0*/  @!P4 LDC.64 R2, c[0x0][0x380] ;  /* 0x0000e000ff02cb82 */ /* 0x000ee20000000a00 */
[----:B------:R-:W-:Y:S01]  /*02b0*/  ISETP.LT.OR P2, PT, R23, RZ, P2 ;  /* 0x000000ff1700720c */ /* 0x000fe20001741670 */
[----:B------:R-:W-:-:S06]  /*02c0*/  IMAD.MOV.U32 R13, RZ, RZ, 0x78 ;  /* 0x00000078ff0d7424 */ /* 0x000fcc00078e00ff */
[----:B0-----:R-:W0:Y:S01]  /*02d0*/  @!P3 LDC.64 R4, c[0x0][0x380] ;  /* 0x0000e000ff04bb82 */ /* 0x001e220000000a00 */
[----:B-1----:R-:W-:-:S06]  /*02e0*/  @!P5 IMAD.WIDE.U32 R14, R11, 0x2, R14 ;  /* 0x000000020b0ed825 */ /* 0x002fcc00078e000e */
[----:B------:R-:W4:Y:S01]  /*02f0*/  @!P5 LDG.E.U16.CONSTANT R14, desc[UR8][R14.64] ;  /* 0x000000080e0ed981 */ /* 0x000f22000c1e9500 */
[----:B------:R-:W-:Y:S02]  /*0300*/  IMAD R13, R12, 0x2, R13 ;  /* 0x000000020c0d7824 */ /* 0x000fe400078e020d */
[----:B---3--:R-:W-:Y:S02]  /*0310*/  @!P4 IMAD.WIDE.U32 R24, R25, 0x2, R2 ;  /* 0x000000021918c825 */ /* 0x008fe400078e0002 */
[----:B------:R-:W1:Y:S02]  /*0320*/  @!P2 LDC.64 R2, c[0x0][0x380] ;  /* 0x0000e000ff02ab82 */ /* 0x000e640000000a00 */
[C---:B------:R-:W-:Y:S01]  /*0330*/  VIADD R21, R6.reuse, 0x5 ;  /* 0x0000000506157836 */ /* 0x040fe20000000000 */
[----:B------:R-:W3:Y:S01]  /*0340*/  @!P4 LDG.E.U16.CONSTANT R11, desc[UR8][R24.64] ;  /* 0x00000008180bc981 */ /* 0x000ee2000c1e9500 */
[----:B------:R-:W-:Y:S02]  /*0350*/  VIADD R19, R6, 0x6 ;  /* 0x0000000606137836 */ /* 0x000fe40000000000 */
[----:B0-----:R-:W-:Y:S01]  /*0360*/  @!P3 IMAD.WIDE.U32 R16, R17, 0x2, R4 ;  /* 0x000000021110b825 */ /* 0x001fe200078e0004 */
[C---:B------:R-:W-:Y:S01]  /*0370*/  ISETP.GE.AND P1, PT, R21.reuse, UR7, PT ;  /* 0x0000000715007c0c */ /* 0x040fe2000bf26270 */
[----:B------:R-:W0:Y:S03]  /*0380*/  @!P6 LDC.U16 R18, c[0x3][R13] ;  /* 0x00c000000d12eb82 */ /* 0x000e260000000400 */
[----:B------:R-:W-:Y:S01]  /*0390*/  ISETP.LT.OR P1, PT, R21, RZ, P1 ;  /* 0x000000ff1500720c */ /* 0x000fe20000f21670 */
[----:B------:R2:W5:Y:S01]  /*03a0*/  @!P3 LDG.E.U16.CONSTANT R15, desc[UR8][R16.64] ;  /* 0x00000008100fb981 */ /* 0x000562000c1e9500 */
[----:B------:R-:W-:-:S02]  /*03b0*/  ISETP.GE.AND P0, PT, R19, UR7, PT ;  /* 0x0000000713007c0c */ /* 0x000fc4000bf06270 */
[----:B------:R-:W-:Y:S02]  /*03c0*/  @!P6 PRMT R20, R0, 0x9910, RZ ;  /* 0x000099100014e816 */ /* 0x000fe400000000ff */
[----:B------:R-:W-:Y:S01]  /*03d0*/  ISETP.LT.OR P0, PT, R19, RZ, P0 ;  /* 0x000000ff1300720c */ /* 0x000fe20000701670 */
[----:B-1----:R-:W-:-:S06]  /*03e0*/  @!P2 IMAD.WIDE.U32 R4, R23, 0x2, R2 ;  /* 0x000000021704a825 */ /* 0x002fcc00078e0002 */
[----:B------:R-:W1:Y:S01]  /*03f0*/  @!P1 LDC.64 R2, c[0x0][0x380] ;  /* 0x0000e000ff029b82 */ /* 0x000e620000000a00 */
[----:B0-----:R-:W-:Y:S01]  /*0400*/  @!P6 PRMT R18, R18, 0x9910, RZ ;  /* 0x000099101212e816 */ /* 0x001fe200000000ff */
[----:B------:R-:W-:Y:S01]  /*0410*/  VIADD R23, R6, 0x7 ;  /* 0x0000000706177836 */ /* 0x000fe20000000000 */
[----:B------:R-:W5:Y:S01]  /*0420*/  @!P2 LDG.E.U16.CONSTANT R4, desc[UR8][R4.64] ;  /* 0x000000080404a981 */ /* 0x000f62000c1e9500 */
[----:B--2---:R-:W-:Y:S01]  /*0430*/  @!P6 PRMT R16, R7, 0x9910, RZ ;  /* 0x000099100710e816 */ /* 0x004fe200000000ff */
[----:B------:R-:W-:-:S04]  /*0440*/  @!P6 IMAD.MOV.U32 R7, RZ, RZ, R20 ;  /* 0x000000ffff07e224 */ /* 0x000fc800078e0014 */
[----:B------:R-:W-:-:S05]  /*0450*/  @!P6 IMAD R7, R16, R18, R7 ;  /* 0x000000121007e224 */ /* 0x000fca00078e0207 */
[----:B------:R-:W-:Y:S02]  /*0460*/  @!P6 PRMT R0, R7, 0x7610, R0 ;  /* 0x000076100700e816 */ /* 0x000fe40000000000 */
[C---:B------:R-:W-:Y:S01]  /*0470*/  ISETP.GE.AND P6, PT, R23.reuse, UR7, PT ;  /* 0x0000000717007c0c */ /* 0x040fe2000bfc6270 */
[----:B------:R-:W0:Y:S03]  /*0480*/  @!P0 LDC.64 R6, c[0x0][0x380] ;  /* 0x0000e000ff068b82 */ /* 0x000e260000000a00 */
[----:B------:R-:W-:Y:S01]  /*0490*/  ISETP.LT.OR P6, PT, R23, RZ, P6 ;  /* 0x000000ff1700720c */ /* 0x000fe200037c1670 */
[----:B-1----:R-:W-:-:S06]  /*04a0*/  @!P1 IMAD.WIDE.U32 R16, R21, 0x2, R2 ;  /* 0x0000000215109825 */ /* 0x002fcc00078e0002 */
[----:B------:R1:W2:Y:S06]  /*04b0*/  @!P1 LDG.E.U16.CONSTANT R16, desc[UR8][R16.64] ;  /* 0x0000000810109981 */ /* 0x0002ac000c1e9500 */
[----:B------:R-:W1:Y:S01]  /*04c0*/  @!P6 LDC.64 R2, c[0x0][0x380] ;  /* 0x0000e000ff02eb82 */ /* 0x000e620000000a00 */
[----:B0-----:R-:W-:-:S05]  /*04d0*/  @!P0 IMAD.WIDE.U32 R6, R19, 0x2, R6 ;  /* 0x0000000213068825 */ /* 0x001fca00078e0006 */
[----:B------:R0:W2:Y:S01]  /*04e0*/  @!P0 LDG.E.U16.CONSTANT R5, desc[UR8][R6.64] ;  /* 0x0000000806058981 */ /* 0x0000a2000c1e9500 */
[----:B-1----:R-:W-:-:S06]  /*04f0*/  @!P6 IMAD.WIDE.U32 R2, R23, 0x2, R2 ;  /* 0x000000021702e825 */ /* 0x002fcc00078e0002 */
[----:B------:R3:W2:Y:S01]  /*0500*/  @!P6 LDG.E.U16.CONSTANT R2, desc[UR8][R2.64] ;  /* 0x000000080202e981 */ /* 0x0006a2000c1e9500 */
[----:B------:R-:W1:Y:S08]  /*0510*/  @!P5 LDC.U16 R18, c[0x3][R13+0x2] ;  /* 0x00c000800d12db82 */ /* 0x000e700000000400 */
[----:B------:R-:W5:Y:S01]  /*0520*/  @!P4 LDC.U16 R19, c[0x3][R13+0x4] ;  /* 0x00c001000d13cb82 */ /* 0x000f620000000400 */
[----:B----4-:R-:W-:-:S02]  /*0530*/  @!P5 PRMT R14, R14, 0x9910, RZ ;  /* 0x000099100e0ed816 */ /* 0x010fc400000000ff */
[----:B-1----:R-:W-:Y:S02]  /*0540*/  @!P5 PRMT R17, R18, 0x9910, RZ ;  /* 0x000099101211d816 */ /* 0x002fe400000000ff */
[----:B------:R-:W-:-:S03]  /*0550*/  @!P5 PRMT R18, R0, 0x9910, RZ ;  /* 0x000099100012d816 */ /* 0x000fc600000000ff */
[----:B0-----:R-:W0:Y:S02]  /*0560*/  @!P3 LDC.U16 R7, c[0x3][R13+0x6] ;  /* 0x00c001800d07bb82 */ /* 0x001e240000000400 */
[----:B------:R-:W-:Y:S01]  /*0570*/  @!P5 IMAD R6, R14, R17, R18 ;  /* 0x000000110e06d224 */ /* 0x000fe200078e0212 */
[----:B---3--:R-:W-:-:S04]  /*0580*/  @!P4 PRMT R3, R11, 0x9910, RZ ;  /* 0x000099100b03c816 */ /* 0x008fc800000000ff */
[----:B------:R-:W-:Y:S02]  /*0590*/  @!P5 PRMT R0, R6, 0x7610, R0 ;  /* 0x000076100600d816 */ /* 0x000fe40000000000 */
[----:B-----5:R-:W-:Y:S02]  /*05a0*/  @!P4 PRMT R6, R19, 0x9910, RZ ;  /* 0x000099101306c816 */ /* 0x020fe400000000ff */
[----:B------:R-:W-:-:S05]  /*05b0*/  @!P4 PRMT R11, R0, 0x9910, RZ ;  /* 0x00009910000bc816 */ /* 0x000fca00000000ff */
[----:B------:R-:W-:Y:S02]  /*05c0*/  @!P4 IMAD R3, R3, R6, R11 ;  /* 0x000000060303c224 */ /* 0x000fe400078e020b */
[----:B------:R-:W1:Y:S03]  /*05d0*/  @!P2 LDC.U16 R6, c[0x3][R13+0x8] ;  /* 0x00c002000d06ab82 */ /* 0x000e660000000400 */
[----:B------:R-:W-:Y:S02]  /*05e0*/  @!P4 PRMT R0, R3, 0x7610, R0 ;  /* 0x000076100300c816 */ /* 0x000fe40000000000 */
[----:B0-----:R-:W-:Y:S02]  /*05f0*/  @!P3 PRMT R14, R7, 0x9910, RZ ;  /* 0x00009910070eb816 */ /* 0x001fe400000000ff */
[----:B------:R-:W-:Y:S02]  /*0600*/  @!P3 PRMT R3, R15, 0x9910, RZ ;  /* 0x000099100f03b816 */ /* 0x000fe400000000ff */
[----:B------:R-:W-:-:S05]  /*0610*/  @!P3 PRMT R7, R0, 0x9910, RZ ;  /* 0x000099100007b816 */ /* 0x000fca00000000ff */
[----:B------:R-:W-:Y:S02]  /*0620*/  @!P3 IMAD R3, R3, R14, R7 ;  /* 0x0000000e0303b224 */ /* 0x000fe400078e0207 */
[----:B------:R-:W0:Y:S03]  /*0630*/  @!P1 LDC.U16 R7, c[0x3][R13+0xa] ;  /* 0x00c002800d079b82 */ /* 0x000e260000000400 */
[----:B------:R-:W-:Y:S02]  /*0640*/  @!P3 PRMT R0, R3, 0x7610, R0 ;  /* 0x000076100300b816 */ /* 0x000fe40000000000 */
[----:B-1----:R-:W-:Y:S02]  /*0650*/  @!P2 PRMT R11, R6, 0x9910, RZ ;  /* 0x00009910060ba816 */ /* 0x002fe400000000ff */
[----:B------:R-:W-:Y:S02]  /*0660*/  @!P2 PRMT R3, R4, 0x9910, RZ ;  /* 0x000099100403a816 */ /* 0x000fe400000000ff */
[----:B------:R-:W-:Y:S01]  /*0670*/  @!P2 PRMT R6, R0, 0x9910, RZ ;  /* 0x000099100006a816 */ /* 0x000fe200000000ff */
[----:B------:R-:W-:-:S04]  /*0680*/  @!P2 IMAD.MOV.U32 R4, RZ, RZ, R11 ;  /* 0x000000ffff04a224 */ /* 0x000fc800078e000b */
[----:B------:R-:W-:Y:S02]  /*0690*/  @!P2 IMAD R3, R3, R4, R6 ;  /* 0x000000040303a224 */ /* 0x000fe400078e0206 */
[----:B------:R-:W1:Y:S03]  /*06a0*/  @!P0 LDC.U16 R4, c[0x3][R13+0xc] ;  /* 0x00c003000d048b82 */ /* 0x000e660000000400 */
[----:B------:R-:W-:Y:S02]  /*06b0*/  @!P2 PRMT R0, R3, 0x7610, R0 ;  /* 0x000076100300a816 */ /* 0x000fe40000000000 */
[----:B0-----:R-:W-:Y:S02]  /*06c0*/  @!P1 PRMT R6, R7, 0x9910, RZ ;  /* 0x0000991007069816 */ /* 0x001fe400000000ff */
[----:B------:R-:W-:Y:S01]  /*06d0*/  @!P1 PRMT R7, R0, 0x9910, RZ ;  /* 0x0000991000079816 */ /* 0x000fe200000000ff */
[----:B------:R-:W-:Y:S01]  /*06e0*/  VIADD R12, R12, 0x8 ;  /* 0x000000080c0c7836 */ /* 0x000fe20000000000 */
[----:B-1----:R-:W-:-:S02]  /*06f0*/  @!P0 PRMT R4, R4, 0x9910, RZ ;  /* 0x0000991004048816 */ /* 0x002fc400000000ff */
[----:B--2---:R-:W-:-:S05]  /*0700*/  @!P1 PRMT R3, R16, 0x9910, RZ ;  /* 0x0000991010039816 */ /* 0x004fca00000000ff */
[----:B------:R-:W-:Y:S02]  /*0710*/  @!P1 IMAD R3, R3, R6, R7 ;  /* 0x0000000603039224 */ /* 0x000fe400078e0207 */
[----:B------:R-:W0:Y:S03]  /*0720*/  @!P6 LDC.U16 R6, c[0x3][R13+0xe] ;  /* 0x00c003800d06eb82 */ /* 0x000e260000000400 */
[----:B------:R-:W-:Y:S02]  /*0730*/  @!P1 PRMT R0, R3, 0x7610, R0 ;  /* 0x0000761003009816 */ /* 0x000fe40000000000 */
[----:B------:R-:W-:Y:S02]  /*0740*/  @!P0 PRMT R3, R5, 0x9910, RZ ;  /* 0x0000991005038816 */ /* 0x000fe400000000ff */
[----:B------:R-:W-:-:S05]  /*0750*/  @!P0 PRMT R5, R0, 0x9910, RZ ;  /* 0x0000991000058816 */ /* 0x000fca00000000ff */
[----:B------:R-:W-:-:S05]  /*0760*/  @!P0 IMAD R3, R3, R4, R5 ;  /* 0x0000000403038224 */ /* 0x000fca00078e0205 */
[----:B------:R-:W-:Y:S02]  /*0770*/  @!P0 PRMT R0, R3, 0x7610, R0 ;  /* 0x0000761003008816 */ /* 0x000fe40000000000 */
[----:B------:R-:W-:Y:S02]  /*0780*/  ISETP.NE.AND P0, PT, R12, R9, PT ;  /* 0x000000090c00720c */ /* 0x000fe40003f05270 */
[----:B0-----:R-:W-:Y:S02]  /*0790*/  @!P6 PRMT R3, R6, 0x9910, RZ ;  /* 0x000099100603e816 */ /* 0x001fe400000000ff */
[----:B------:R-:W-:Y:S02]  /*07a0*/  @!P6 PRMT R2, R2, 0x9910, RZ ;  /* 0x000099100202e816 */ /* 0x000fe400000000ff */
[----:B------:R-:W-:-:S05]  /*07b0*/  @!P6 PRMT R4, R0, 0x9910, RZ ;  /* 0x000099100004e816 */ /* 0x000fca00000000ff */
[----:B------:R-:W-:-:S05]  /*07c0*/  @!P6 IMAD R2, R2, R3, R4 ;  /* 0x000000030202e224 */ /* 0x000fca00078e0204 */
[----:B------:R-:W-:Y:S01]  /*07d0*/  @!P6 PRMT R0, R2, 0x7610, R0 ;  /* 0x000076100200e816 */ /* 0x000fe20000000000 */
[----:B------:R-:W-:Y:S06]  /*07e0*/  @P0 BRA `(.L_x_33) ;  /* 0xfffffff800640947 */ /* 0x000fec000383ffff */
.L_x_32:
[----:B------:R-:W-:Y:S05]  /*07f0*/  BRA.U !UP1, `(.L_x_31) ;  /* 0x0000000509b47547 */ /* 0x000fea000b800000 */
[----:B------:R-:W0:Y:S01]  /*0800*/  LDCU UR4, c[0x0][0x394] ;  /* 0x00007280ff0477ac */ /* 0x000e220008000800 */
[----:B------:R-:W-:Y:S02]  /*0810*/  UISETP.GE.U32.AND UP0, UPT, UR6, 0x4, UPT ;  /* 0x000000040600788c */ /* 0x000fe4000bf06070 */
[----:B0-----:R-:W-:-:S04]  /*0820*/  ULOP3.LUT UR5, UR4, 0x3, URZ, 0xc0, !UPT ;  /* 0x0000000304057892 */ /* 0x001fc8000f8ec0ff */
[----:B------:R-:W-:-:S03]  /*0830*/  UISETP.NE.AND UP1, UPT, UR5, URZ, UPT ;  /* 0x000000ff0500728c */ /* 0x000fc6000bf25270 */
[----:B------:R-:W-:Y:S08]  /*0840*/  BRA.U !UP0, `(.L_x_34) ;  /* 0x0000000108d07547 */ /* 0x000ff0000b800000 */
[----:B------:R-:W0:Y:S01]  /*0850*/  LDCU UR6, c[0x0][0x390] ;  /* 0x00007200ff0677ac */ /* 0x000e220008000800 */
[----:B------:R-:W-:-:S04]  /*0860*/  IMAD.IADD R3, R10, 0x1, R9 ;  /* 0x000000010a037824 */ /* 0x000fc800078e0209 */
[C---:B------:R-:W-:Y:S02]  /*0870*/  VIADD R11, R3.reuse, 0x1 ;  /* 0x00000001030b7836 */ /* 0x040fe40000000000 */
[C---:B------:R-:W-:Y:S01]  /*0880*/  VIADD R17, R3.reuse, 0x2 ;  /* 0x0000000203117836 */ /* 0x040fe20000000000 */
[----:B0-----:R-:W-:Y:S02]  /*0890*/  ISETP.GE.AND P0, PT, R3, UR6, PT ;  /* 0x0000000603007c0c */ /* 0x001fe4000bf06270 */
[----:B------:R-:W-:Y:S02]  /*08a0*/  ISETP.GE.AND P1, PT, R11, UR6, PT ;  /* 0x000000060b007c0c */ /* 0x000fe4000bf26270 */
[----:B------:R-:W-:Y:S02]  /*08b0*/  ISETP.LT.OR P0, PT, R3, RZ, P0 ;  /* 0x000000ff0300720c */ /* 0x000fe40000701670 */
[----:B------:R-:W-:Y:S02]  /*08c0*/  ISETP.LT.OR P1, PT, R11, RZ, P1 ;  /* 0x000000ff0b00720c */ /* 0x000fe40000f21670 */
[----:B------:R-:W-:-:S04]  /*08d0*/  ISETP.GE.AND P2, PT, R17, UR6, PT ;  /* 0x0000000611007c0c */ /* 0x000fc8000bf46270 */
[----:B------:R-:W-:-:S05]  /*08e0*/  ISETP.LT.OR P2, PT, R17, RZ, P2 ;  /* 0x000000ff1100720c */ /* 0x000fca0001741670 */
[----:B------:R-:W0:Y:S08]  /*08f0*/  @!P0 LDC.64 R4, c[0x0][0x380] ;  /* 0x0000e000ff048b82 */ /* 0x000e300000000a00 */
[----:B------:R-:W1:Y:S01]  /*0900*/  @!P1 LDC.64 R6, c[0x0][0x380] ;  /* 0x0000e000ff069b82 */ /* 0x000e620000000a00 */
[----:B------:R-:W-:-:S05]  /*0910*/  VIADD R19, R3, 0x3 ;  /* 0x0000000303137836 */ /* 0x000fca0000000000 */
[----:B------:R-:W-:Y:S02]  /*0920*/  ISETP.GE.AND P3, PT, R19, UR6, PT ;  /* 0x0000000613007c0c */ /* 0x000fe4000bf66270 */
[----:B------:R-:W2:Y:S01]  /*0930*/  @!P2 LDC.64 R12, c[0x0][0x380] ;  /* 0x0000e000ff0cab82 */ /* 0x000ea20000000a00 */
[----:B0-----:R-:W-:Y:S01]  /*0940*/  @!P0 IMAD.WIDE.U32 R4, R3, 0x2, R4 ;  /* 0x0000000203048825 */ /* 0x001fe200078e0004 */
[----:B------:R-:W-:-:S05]  /*0950*/  ISETP.LT.OR P3, PT, R19, RZ, P3 ;  /* 0x000000ff1300720c */ /* 0x000fca0001f61670 */
[----:B------:R-:W3:Y:S01]  /*0960*/  @!P0 LDG.E.U16.CONSTANT R4, desc[UR8][R4.64] ;  /* 0x0000000804048981 */ /* 0x000ee2000c1e9500 */
[----:B-1----:R-:W-:-:S05]  /*0970*/  @!P1 IMAD.WIDE.U32 R6, R11, 0x2, R6 ;  /* 0x000000020b069825 */ /* 0x002fca00078e0006 */
[----:B------:R0:W4:Y:S02]  /*0980*/  @!P1 LDG.E.U16.CONSTANT R3, desc[UR8][R6.64] ;  /* 0x0000000806039981 */ /* 0x000124000c1e9500 */
[----:B------:R-:W1:Y:S01]  /*0990*/  @!P3 LDC.64 R14, c[0x0][0x380] ;  /* 0x0000e000ff0ebb82 */ /* 0x000e620000000a00 */
[----:B--2---:R-:W-:-:S05]  /*09a0*/  @!P2 IMAD.WIDE.U32 R12, R17, 0x2, R12 ;  /* 0x00000002110ca825 */ /* 0x004fca00078e000c */
[----:B------:R-:W2:Y:S01]  /*09b0*/  @!P2 LDG.E.U16.CONSTANT R2, desc[UR8][R12.64] ;  /* 0x000000080c02a981 */ /* 0x000ea2000c1e9500 */
[----:B-1----:R-:W-:-:S05]  /*09c0*/  @!P3 IMAD.WIDE.U32 R14, R19, 0x2, R14 ;  /* 0x00000002130eb825 */ /* 0x002fca00078e000e */
[----:B------:R-:W5:Y:S01]  /*09d0*/  @!P3 LDG.E.U16.CONSTANT R5, desc[UR8][R14.64] ;  /* 0x000000080e05b981 */ /* 0x000f62000c1e9500 */
[----:B------:R-:W-:Y:S01]  /*09e0*/  IMAD.MOV.U32 R16, RZ, RZ, 0x78 ;  /* 0x00000078ff107424 */ /* 0x000fe200078e00ff */
[----:B0-----:R-:W-:-:S03]  /*09f0*/  @!P0 PRMT R6, R0, 0x9910, RZ ;  /* 0x0000991000068816 */ /* 0x001fc600000000ff */
[C---:B------:R-:W-:Y:S02]  /*0a00*/  IMAD R11, R9.reuse, 0x2, R16 ;  /* 0x00000002090b7824 */ /* 0x040fe400078e0210 */
[----:B------:R-:W-:Y:S02]  /*0a10*/  VIADD R9, R9, 0x4 ;  /* 0x0000000409097836 */ /* 0x000fe40000000000 */
[----:B------:R-:W0:Y:S08]  /*0a20*/  @!P0 LDC.U16 R16, c[0x3][R11] ;  /* 0x00c000000b108b82 */ /* 0x000e300000000400 */
[----:B------:R-:W1:Y:S01]  /*0a30*/  @!P1 LDC.U16 R17, c[0x3][R11+0x2] ;  /* 0x00c000800b119b82 */ /* 0x000e620000000400 */
[----:B0-----:R-:W-:-:S02]  /*0a40*/  @!P0 PRMT R7, R16, 0x9910, RZ ;  /* 0x0000991010078816 */ /* 0x001fc400000000ff */
[----:B---3--:R-:W-:-:S05]  /*0a50*/  @!P0 PRMT R4, R4, 0x9910, RZ ;  /* 0x0000991004048816 */ /* 0x008fca00000000ff */
[----:B------:R-:W-:Y:S02]  /*0a60*/  @!P0 IMAD R4, R4, R7, R6 ;  /* 0x0000000704048224 */ /* 0x000fe400078e0206 */
[----:B------:R-:W0:Y:S01]  /*0a70*/  @!P2 LDC.U16 R6, c[0x3][R11+0x4] ;  /* 0x00c001000b06ab82 */ /* 0x000e220000000400 */
[----:B----4-:R-:W-:Y:S02]  /*0a80*/  @!P1 PRMT R3, R3, 0x9910, RZ ;  /* 0x0000991003039816 */ /* 0x010fe400000000ff */
[----:B------:R-:W-:Y:S02]  /*0a90*/  @!P0 PRMT R0, R4, 0x7610, R0 ;  /* 0x0000761004008816 */ /* 0x000fe40000000000 */
[----:B-1----:R-:W-:Y:S02]  /*0aa0*/  @!P1 PRMT R4, R17, 0x9910, RZ ;  /* 0x0000991011049816 */ /* 0x002fe400000000ff */
[----:B------:R-:W-:Y:S02]  /*0ab0*/  @!P1 PRMT R7, R0, 0x9910, RZ ;  /* 0x0000991000079816 */ /* 0x000fe400000000ff */
[----:B--2---:R-:W-:-:S03]  /*0ac0*/  @!P2 PRMT R2, R2, 0x9910, RZ ;  /* 0x000099100202a816 */ /* 0x004fc600000000ff */
[----:B------:R-:W-:Y:S02]  /*0ad0*/  @!P1 IMAD R3, R3, R4, R7 ;  /* 0x0000000403039224 */ /* 0x000fe400078e0207 */
[----:B------:R-:W1:Y:S03]  /*0ae0*/  @!P3 LDC.U16 R4, c[0x3][R11+0x6] ;  /* 0x00c001800b04bb82 */ /* 0x000e660000000400 */
[----:B------:R-:W-:Y:S02]  /*0af0*/  @!P1 PRMT R0, R3, 0x7610, R0 ;  /* 0x0000761003009816 */ /* 0x000fe40000000000 */
[----:B0-----:R-:W-:Y:S02]  /*0b00*/  @!P2 PRMT R3, R6, 0x9910, RZ ;  /* 0x000099100603a816 */ /* 0x001fe400000000ff */
[----:B------:R-:W-:-:S05]  /*0b10*/  @!P2 PRMT R6, R0, 0x9910, RZ ;  /* 0x000099100006a816 */ /* 0x000fca00000000ff */
[----:B------:R-:W-:-:S05]  /*0b20*/  @!P2 IMAD R2, R2, R3, R6 ;  /* 0x000000030202a224 */ /* 0x000fca00078e0206 */
[----:B------:R-:W-:Y:S02]  /*0b30*/  @!P2 PRMT R0, R2, 0x7610, R0 ;  /* 0x000076100200a816 */ /* 0x000fe40000000000 */
[----:B-1----:R-:W-:Y:S02]  /*0b40*/  @!P3 PRMT R3, R4, 0x9910, RZ ;  /* 0x000099100403b816 */ /* 0x002fe400000000ff */
[----:B-----5:R-:W-:Y:S02]  /*0b50*/  @!P3 PRMT R2, R5, 0x9910, RZ ;  /* 0x000099100502b816 */ /* 0x020fe400000000ff */
[----:B------:R-:W-:-:S05]  /*0b60*/  @!P3 PRMT R4, R0, 0x9910, RZ ;  /* 0x000099100004b816 */ /* 0x000fca00000000ff */
[----:B------:R-:W-:-:S05]  /*0b70*/  @!P3 IMAD R2, R2, R3, R4 ;  /* 0x000000030202b224 */ /* 0x000fca00078e0204 */
[----:B------:R-:W-:-:S07]  /*0b80*/  @!P3 PRMT R0, R2, 0x7610, R0 ;  /* 0x000076100200b816 */ /* 0x000fce0000000000 */
.L_x_34:
[----:B------:R-:W-:Y:S05]  /*0b90*/  BRA.U !UP1, `(.L_x_31) ;  /* 0x0000000109cc7547 */ /* 0x000fea000b800000 */
[----:B------:R-:W-:Y:S02]  /*0ba0*/  UISETP.NE.AND UP0, UPT, UR5, 0x1, UPT ;  /* 0x000000010500788c */ /* 0x000fe4000bf05270 */
[----:B------:R-:W-:-:S04]  /*0bb0*/  ULOP3.LUT UR4, UR4, 0x1, URZ, 0xc0, !UPT ;  /* 0x0000000104047892 */ /* 0x000fc8000f8ec0ff */
[----:B------:R-:W-:-:S03]  /*0bc0*/  UISETP.NE.U32.AND UP1, UPT, UR4, 0x1, UPT ;  /* 0x000000010400788c */ /* 0x000fc6000bf25070 */
[----:B------:R-:W-:Y:S08]  /*0bd0*/  BRA.U !UP0, `(.L_x_35) ;  /* 0x0000000108747547 */ /* 0x000ff0000b800000 */
[----:B------:R-:W0:Y:S01]  /*0be0*/  LDCU UR4, c[0x0][0x390] ;  /* 0x00007200ff0477ac */ /* 0x000e220008000800 */
[----:B------:R-:W-:-:S04]  /*0bf0*/  IMAD.IADD R11, R10, 0x1, R9 ;  /* 0x000000010a0b7824 */ /* 0x000fc800078e0209 */
[C---:B------:R-:W-:Y:S01]  /*0c00*/  VIADD R7, R11.reuse, 0x1 ;  /* 0x000000010b077836 */ /* 0x040fe20000000000 */
[----:B0-----:R-:W-:-:S04]  /*0c10*/  ISETP.GE.AND P0, PT, R11, UR4, PT ;  /* 0x000000040b007c0c */ /* 0x001fc8000bf06270 */
[----:B------:R-:W-:Y:S02]  /*0c20*/  ISETP.GE.AND P1, PT, R7, UR4, PT ;  /* 0x0000000407007c0c */ /* 0x000fe4000bf26270 */
[----:B------:R-:W-:Y:S02]  /*0c30*/  ISETP.LT.OR P0, PT, R11, RZ, P0 ;  /* 0x000000ff0b00720c */ /* 0x000fe40000701670 */
[----:B------:R-:W-:-:S11]  /*0c40*/  ISETP.LT.OR P1, PT, R7, RZ, P1 ;  /* 0x000000ff0700720c */ /* 0x000fd60000f21670 */
[----:B------:R-:W0:Y:S08]  /*0c50*/  @!P0 LDC.64 R2, c[0x0][0x380] ;  /* 0x0000e000ff028b82 */ /* 0x000e300000000a00 */
[----:B------:R-:W1:Y:S01]  /*0c60*/  @!P1 LDC.64 R4, c[0x0][0x380] ;  /* 0x0000e000ff049b82 */ /* 0x000e620000000a00 */
[----:B0-----:R-:W-:-:S06]  /*0c70*/  @!P0 IMAD.WIDE.U32 R2, R11, 0x2, R2 ;  /* 0x000000020b028825 */ /* 0x001fcc00078e0002 */
[----:B------:R0:W2:Y:S01]  /*0c80*/  @!P0 LDG.E.U16.CONSTANT R2, desc[UR8][R2.64] ;  /* 0x0000000802028981 */ /* 0x0000a2000c1e9500 */
[----:B-1----:R-:W-:-:S06]  /*0c90*/  @!P1 IMAD.WIDE.U32 R4, R7, 0x2, R4 ;  /* 0x0000000207049825 */ /* 0x002fcc00078e0004 */
[----:B------:R-:W3:Y:S01]  /*0ca0*/  @!P1 LDG.E.U16.CONSTANT R4, desc[UR8][R4.64] ;  /* 0x0000000804049981 */ /* 0x000ee2000c1e9500 */
[----:B------:R-:W-:Y:S01]  /*0cb0*/  IMAD.MOV.U32 R6, RZ, RZ, 0x78 ;  /* 0x00000078ff067424 */ /* 0x000fe200078e00ff */
[----:B------:R-:W-:-:S03]  /*0cc0*/  @!P0 PRMT R12, R0, 0x9910, RZ ;  /* 0x00009910000c8816 */ /* 0x000fc600000000ff */
[C---:B------:R-:W-:Y:S02]  /*0cd0*/  IMAD R11, R9.reuse, 0x2, R6 ;  /* 0x00000002090b7824 */ /* 0x040fe400078e0206 */
[----:B------:R-:W-:Y:S02]  /*0ce0*/  VIADD R9, R9, 0x2 ;  /* 0x0000000209097836 */ /* 0x000fe40000000000 */
[----:B------:R-:W0:Y:S08]  /*0cf0*/  @!P0 LDC.U16 R6, c[0x3][R11] ;  /* 0x00c000000b068b82 */ /* 0x000e300000000400 */
[----:B------:R-:W1:Y:S01]  /*0d00*/  @!P1 LDC.U16 R7, c[0x3][R11+0x2] ;  /* 0x00c000800b079b82 */ /* 0x000e620000000400 */
[----:B0-----:R-:W-:Y:S01]  /*0d10*/  @!P0 PRMT R3, R6, 0x9910, RZ ;  /* 0x0000991006038816 */ /* 0x001fe200000000ff */
[----:B------:R-:W-:Y:S01]  /*0d20*/  @!P0 IMAD.MOV.U32 R6, RZ, RZ, R12 ;  /* 0x000000ffff068224 */ /* 0x000fe200078e000c */
[----:B--2---:R-:W-:-:S05]  /*0d30*/  @!P0 PRMT R2, R2, 0x9910, RZ ;  /* 0x0000991002028816 */ /* 0x004fca00000000ff */
[----:B------:R-:W-:Y:S01]  /*0d40*/  @!P0 IMAD R2, R2, R3, R6 ;  /* 0x0000000302028224 */ /* 0x000fe200078e0206 */
[----:B-1----:R-:W-:-:S04]  /*0d50*/  @!P1 PRMT R3, R7, 0x9910, RZ ;  /* 0x0000991007039816 */ /* 0x002fc800000000ff */
[----:B------:R-:W-:Y:S02]  /*0d60*/  @!P0 PRMT R0, R2, 0x7610, R0 ;  /* 0x0000761002008816 */ /* 0x000fe40000000000 */
[----:B---3--:R-:W-:Y:S02]  /*0d70*/  @!P1 PRMT R2, R4, 0x9910, RZ ;  /* 0x0000991004029816 */ /* 0x008fe400000000ff */
[----:B------:R-:W-:-:S05]  /*0d80*/  @!P1 PRMT R4, R0, 0x9910, RZ ;  /* 0x0000991000049816 */ /* 0x000fca00000000ff */
[----:B------:R-:W-:-:S05]  /*0d90*/  @!P1 IMAD R2, R2, R3, R4 ;  /* 0x0000000302029224 */ /* 0x000fca00078e0204 */
[----:B------:R-:W-:-:S07]  /*0da0*/  @!P1 PRMT R0, R2, 0x7610, R0 ;  /* 0x0000761002009816 */ /* 0x000fce0000000000 */
.L_x_35:
[----:B------:R-:W-:Y:S05]  /*0db0*/  BRA.U UP1, `(.L_x_31) ;  /* 0x0000000101447547 */ /* 0x000fea000b800000 */
[----:B------:R-:W0:Y:S01]  /*0dc0*/  LDCU UR4, c[0x0][0x390] ;  /* 0x00007200ff0477ac */ /* 0x000e220008000800 */
[----:B------:R-:W-:Y:S01]  /*0dd0*/  IMAD.IADD R5, R10, 0x1, R9 ;  /* 0x000000010a057824 */ /* 0x000fe200078e0209 */
[----:B------:R-:W-:Y:S04]  /*0de0*/  BSSY.RECONVERGENT B0, `(.L_x_31) ;  /* 0x000000e000007945 */ /* 0x000fe80003800200 */
[----:B0-----:R-:W-:-:S04]  /*0df0*/  ISETP.GE.AND P0, PT, R5, UR4, PT ;  /* 0x0000000405007c0c */ /* 0x001fc8000bf06270 */
[----:B------:R-:W-:-:S13]  /*0e00*/  ISETP.LT.OR P0, PT, R5, RZ, P0 ;  /* 0x000000ff0500720c */ /* 0x000fda0000701670 */
[----:B------:R-:W-:Y:S05]  /*0e10*/  @P0 BRA `(.L_x_36) ;  /* 0x0000000000280947 */ /* 0x000fea0003800000 */
[----:B------:R-:W0:Y:S02]  /*0e20*/  LDC.64 R2, c[0x0][0x380] ;  /* 0x0000e000ff027b82 */ /* 0x000e240000000a00 */
[----:B0-----:R-:W-:-:S06]  /*0e30*/  IMAD.WIDE.U32 R2, R5, 0x2, R2 ;  /* 0x0000000205027825 */ /* 0x001fcc00078e0002 */
[----:B------:R-:W2:Y:S01]  /*0e40*/  LDG.E.U16.CONSTANT R2, desc[UR8][R2.64] ;  /* 0x0000000802027981 */ /* 0x000ea2000c1e9500 */
[----:B------:R-:W-:-:S04]  /*0e50*/  IMAD.MOV.U32 R4, RZ, RZ, 0x78 ;  /* 0x00000078ff047424 */ /* 0x000fc800078e00ff */
[----:B------:R-:W-:Y:S01]  /*0e60*/  IMAD R9, R9, 0x2, R4 ;  /* 0x0000000209097824 */ /* 0x000fe200078e0204 */
[----:B------:R-:W-:-:S05]  /*0e70*/  PRMT R4, R0, 0x9910, RZ ;  /* 0x0000991000047816 */ /* 0x000fca00000000ff */
[----:B------:R-:W0:Y:S02]  /*0e80*/  LDC.U16 R9, c[0x3][R9] ;  /* 0x00c0000009097b82 */ /* 0x000e240000000400 */
[----:B0-----:R-:W-:Y:S02]  /*0e90*/  PRMT R5, R9, 0x9910, RZ ;  /* 0x0000991009057816 */ /* 0x001fe400000000ff */
[----:B--2---:R-:W-:-:S05]  /*0ea0*/  PRMT R0, R2, 0x9910, RZ ;  /* 0x0000991002007816 */ /* 0x004fca00000000ff */
[----:B------:R-:W-:-:S07]  /*0eb0*/  IMAD R0, R0, R5, R4 ;  /* 0x0000000500007224 */ /* 0x000fce00078e0204 */
.L_x_36:
[----:B------:R-:W-:Y:S05]  /*0ec0*/  BSYNC.RECONVERGENT B0 ;  /* 0x0000000000007941 */ /* 0x000fea0003800200 */
.L_x_31:
[----:B------:R-:W0:Y:S02]  /*0ed0*/  LDC.64 R2, c[0x0][0x388] ;  /* 0x0000e200ff027b82 */ /* 0x000e240000000a00 */
[----:B0-----:R-:W-:-:S05]  /*0ee0*/  IMAD.WIDE R8, R8, 0x2, R2 ;  /* 0x0000000208087825 */ /* 0x001fca00078e0202 */
[----:B------:R-:W-:Y:S01]  /*0ef0*/  STG.E.U16 desc[UR8][R8.64], R0 ;  /* 0x0000000008007986 */ /* 0x000fe2000c101508 */
[----:B------:R-:W-:Y:S05]  /*0f00*/  EXIT ;  /* 0x000000000000794d */ /* 0x000fea0003800000 */
.L_x_37:
        /* <DEDUP_REMOVED lines=15> */
.L_x_116:


//--------------------- .text._Z20conv1d_tiled_cachingIfEvPKT_PS0_ii --------------------------
	.section	.text._Z20conv1d_tiled_cachingIfEvPKT_PS0_ii,"ax",@progbits
	.align	128
        .global         _Z20conv1d_tiled_cachingIfEvPKT_PS0_ii
        .type           _Z20conv1d_tiled_cachingIfEvPKT_PS0_ii,@function
        .size           _Z20conv1d_tiled_cachingIfEvPKT_PS0_ii,(.L_x_117 - _Z20conv1d_tiled_cachingIfEvPKT_PS0_ii)
        .other          _Z20conv1d_tiled_cachingIfEvPKT_PS0_ii,@"STO_CUDA_ENTRY STV_DEFAULT"
_Z20conv1d_tiled_cachingIfEvPKT_PS0_ii:
.text._Z20conv1d_tiled_cachingIfEvPKT_PS0_ii:
        /* <DEDUP_REMOVED lines=12> */
[----:B--2---:R-:W2:Y:S01]  /*00c0*/  LDG.E.CONSTANT R2, desc[UR12][R2.64] ;  /* 0x0000000c02027981 */ /* 0x004ea2000c1e9900 */
[----:B----4-:R-:W-:Y:S01]  /*00d0*/  ULEA UR5, UR6, UR5, 0x18 ;  /* 0x0000000506057291 */ /* 0x010fe2000f8ec0ff */
[----:B------:R-:W-:Y:S01]  /*00e0*/  IMAD.MOV.U32 R5, RZ, RZ, RZ ;  /* 0x000000ffff057224 */ /* 0x000fe200078e00ff */
[----:B-----5:R-:W-:-:S04]  /*00f0*/  UISETP.GE.AND UP0, UPT, UR9, 0x1, UPT ;  /* 0x000000010900788c */ /* 0x020fc8000bf06270 */
[----:B------:R-:W-:-:S05]  /*0100*/  LEA R7, R4, UR5, 0x2 ;  /* 0x0000000504077c11 */ /* 0x000fca000f8e10ff */
[----:B--2---:R0:W-:Y:S01]  /*0110*/  STS [R7], R2 ;  /* 0x0000000207007388 */ /* 0x0041e20000000800 */
[----:B------:R-:W-:Y:S06]  /*0120*/  BAR.SYNC.DEFER_BLOCKING 0x0 ;  /* 0x0000000000007b1d */ /* 0x000fec0000010000 */
[----:B------:R-:W-:Y:S05]  /*0130*/  BRA.U !UP0, `(.L_x_38) ;  /* 0x0000000508e87547 */ /* 0x000fea000b800000 */
[----:B------:R-:W-:Y:S01]  /*0140*/  UISETP.GE.U32.AND UP0, UPT, UR9, 0x4, UPT ;  /* 0x000000040900788c */ /* 0x000fe2000bf06070 */
[----:B------:R-:W-:Y:S01]  /*0150*/  HFMA2 R5, -RZ, RZ, 0, 0 ;  /* 0x00000000ff057431 */ /* 0x000fe200000001ff */
        /* <DEDUP_REMOVED lines=9> */
[----:B------:R-:W-:Y:S01]  /*01f0*/  IADD3 R8, PT, PT, R4, -UR8, RZ ;  /* 0x8000000804087c10 */ /* 0x000fe2000fffe0ff */
[----:B------:R-:W-:Y:S01]  /*0200*/  IMAD.MOV.U32 R5, RZ, RZ, RZ ;  /* 0x000000ffff057224 */ /* 0x000fe200078e00ff */
[----:B------:R-:W1:Y:S01]  /*0210*/  LDCU UR11, c[0x0][0x390] ;  /* 0x00007200ff0b77ac */ /* 0x000e620008000800 */
[----:B------:R-:W-:Y:S01]  /*0220*/  IMAD.MOV.U32 R9, RZ, RZ, RZ ;  /* 0x000000ffff097224 */ /* 0x000fe200078e00ff */
[----:B------:R-:W-:-:S07]  /*0230*/  MOV R7, UR7 ;  /* 0x0000000700077c02 */ /* 0x000fce0008000f00 */
.L_x_51:
[----:B------:R-:W-:Y:S01]  /*0240*/  IMAD.IADD R11, R6, 0x1, R9 ;  /* 0x00000001060b7824 */ /* 0x000fe200078e0209 */
[----:B------:R-:W-:Y:S01]  /*0250*/  IADD3 R12, PT, PT, R8, R9, RZ ;  /* 0x00000009080c7210 */ /* 0x000fe20007ffe0ff */
[----:B------:R-:W-:Y:S01]  /*0260*/  IMAD.MOV.U32 R10, RZ, RZ, 0x50 ;  /* 0x00000050ff0a7424 */ /* 0x000fe200078e00ff */
[----:B------:R-:W-:Y:S01]  /*0270*/  BSSY.RECONVERGENT B0, `(.L_x_40) ;  /* 0x0000015000007945 */ /* 0x000fe20003800200 */
[C---:B------:R-:W-:Y:S01]  /*0280*/  VIADD R17, R11.reuse, 0x1 ;  /* 0x000000010b117836 */ /* 0x040fe20000000000 */
[----:B-1----:R-:W-:Y:S02]  /*0290*/  ISETP.GE.AND P0, PT, R11, UR11, PT ;  /* 0x0000000b0b007c0c */ /* 0x002fe4000bf06270 */
[C---:B------:R-:W-:Y:S01]  /*02a0*/  LEA R10, R9.reuse, R10, 0x2 ;  /* 0x0000000a090a7211 */ /* 0x040fe200078e10ff */
[----:B------:R-:W-:Y:S01]  /*02b0*/  VIADD R9, R9, 0x4 ;  /* 0x0000000409097836 */ /* 0x000fe20000000000 */
[----:B------:R-:W-:Y:S02]  /*02c0*/  ISETP.LT.OR P0, PT, R11, RZ, P0 ;  /* 0x000000ff0b00720c */ /* 0x000fe40000701670 */
[----:B------:R-:W-:-:S02]  /*02d0*/  ISETP.GE.AND P1, PT, R17, UR11, PT ;  /* 0x0000000b11007c0c */ /* 0x000fc4000bf26270 */
[----:B------:R-:W-:Y:S02]  /*02e0*/  ISETP.NE.AND P2, PT, R9, R7, PT ;  /* 0x000000070900720c */ /* 0x000fe40003f45270 */
[----:B------:R-:W-:Y:S02]  /*02f0*/  ISETP.LT.OR P1, PT, R17, RZ, P1 ;  /* 0x000000ff1100720c */ /* 0x000fe40000f21670 */
[----:B------:R-:W-:-:S05]  /*0300*/  LEA R12, R12, UR5, 0x2 ;  /* 0x000000050c0c7c11 */ /* 0x000fca000f8e10ff */
[----:B------:R-:W-:Y:S06]  /*0310*/  @P0 BRA `(.L_x_41) ;  /* 0x0000000000280947 */ /* 0x000fec0003800000 */
[----:B------:R-:W-:-:S04]  /*0320*/  ISETP.GE.AND P0, PT, R11, UR6, PT ;  /* 0x000000060b007c0c */ /* 0x000fc8000bf06270 */
[----:B------:R-:W-:-:S13]  /*0330*/  ISETP.LT.OR P0, PT, R11, UR4, P0 ;  /* 0x000000040b007c0c */ /* 0x000fda0008701670 */
[----:B------:R-:W1:Y:S01]  /*0340*/  @!P0 LDS R14, [R12] ;  /* 0x000000000c0e8984 */ /* 0x000e620000000800 */
[----:B------:R-:W1:Y:S02]  /*0350*/  @!P0 LDC R13, c[0x3][R10] ;  /* 0x00c000000a0d8b82 */ /* 0x000e640000000800 */
[----:B-1----:R-:W-:Y:S01]  /*0360*/  @!P0 FFMA R5, R14, R13, R5 ;  /* 0x0000000d0e058223 */ /* 0x002fe20000000005 */
[----:B------:R-:W-:Y:S06]  /*0370*/  @!P0 BRA `(.L_x_41) ;  /* 0x0000000000108947 */ /* 0x000fec0003800000 */
[----:B0-----:R-:W-:-:S06]  /*0380*/  IMAD.WIDE.U32 R14, R11, 0x4, R2 ;  /* 0x000000040b0e7825 */ /* 0x001fcc00078e0002 */
[----:B------:R-:W2:Y:S01]  /*0390*/  LDG.E.CONSTANT R14, desc[UR12][R14.64] ;  /* 0x0000000c0e0e7981 */ /* 0x000ea2000c1e9900 */
[----:B------:R-:W2:Y:S02]  /*03a0*/  LDC R16, c[0x3][R10] ;  /* 0x00c000000a107b82 */ /* 0x000ea40000000800 */
[----:B--2---:R-:W-:-:S07]  /*03b0*/  FFMA R5, R16, R14, R5 ;  /* 0x0000000e10057223 */ /* 0x004fce0000000005 */
.L_x_41:
[----:B------:R-:W-:Y:S05]  /*03c0*/  BSYNC.RECONVERGENT B0 ;  /* 0x0000000000007941 */ /* 0x000fea0003800200 */
.L_x_40:
[----:B------:R-:W-:Y:S04]  /*03d0*/  BSSY.RECONVERGENT B0, `(.L_x_42) ;  /* 0x000000d000007945 */ /* 0x000fe80003800200 */
[----:B------:R-:W-:Y:S05]  /*03e0*/  @P1 BRA `(.L_x_43) ;  /* 0x00000000002c1947 */ /* 0x000fea0003800000 */
[C---:B------:R-:W-:Y:S02]  /*03f0*/  ISETP.GE.AND P0, PT, R17.reuse, UR6, PT ;  /* 0x0000000611007c0c */ /* 0x040fe4000bf06270 */
[----:B------:R-:W-:-:S13]  /*0400*/  ISETP.GE.AND P1, PT, R17, UR4, PT ;  /* 0x0000000411007c0c */ /* 0x000fda000bf26270 */
[----:B------:R-:W-:Y:S05]  /*0410*/  @!P0 BRA P1, `(.L_x_44) ;  /* 0x0000000000148947 */ /* 0x000fea0000800000 */
[----:B0-----:R-:W-:-:S06]  /*0420*/  IMAD.WIDE.U32 R14, R17, 0x4, R2 ;  /* 0x00000004110e7825 */ /* 0x001fcc00078e0002 */
[----:B------:R-:W2:Y:S01]  /*0430*/  LDG.E.CONSTANT R14, desc[UR12][R14.64] ;  /* 0x0000000c0e0e7981 */ /* 0x000ea2000c1e9900 */
[----:B------:R-:W2:Y:S02]  /*0440*/  LDC R13, c[0x3][R10+0x4] ;  /* 0x00c001000a0d7b82 */ /* 0x000ea40000000800 */
[----:B--2---:R-:W-:Y:S01]  /*0450*/  FFMA R5, R14, R13, R5 ;  /* 0x0000000d0e057223 */ /* 0x004fe20000000005 */
[----:B------:R-:W-:Y:S06]  /*0460*/  BRA `(.L_x_43) ;  /* 0x00000000000c7947 */ /* 0x000fec0003800000 */
.L_x_44:
[----:B------:R-:W1:Y:S01]  /*0470*/  LDS R14, [R12+0x4] ;  /* 0x000004000c0e7984 */ /* 0x000e620000000800 */
[----:B------:R-:W1:Y:S02]  /*0480*/  LDC R16, c[0x3][R10+0x4] ;  /* 0x00c001000a107b82 */ /* 0x000e640000000800 */
[----:B-1----:R-:W-:-:S07]  /*0490*/  FFMA R5, R16, R14, R5 ;  /* 0x0000000e10057223 */ /* 0x002fce0000000005 */
.L_x_43:
[----:B------:R-:W-:Y:S05]  /*04a0*/  BSYNC.RECONVERGENT B0 ;  /* 0x0000000000007941 */ /* 0x000fea0003800200 */
.L_x_42:
[----:B------:R-:W-:Y:S01]  /*04b0*/  IADD3 R15, PT, PT, R11, 0x2, RZ ;  /* 0x000000020b0f7810 */ /* 0x000fe20007ffe0ff */
[----:B------:R-:W-:Y:S03]  /*04c0*/  BSSY.RECONVERGENT B0, `(.L_x_45) ;  /* 0x000000f000007945 */ /* 0x000fe60003800200 */
[----:B------:R-:W-:-:S04]  /*04d0*/  ISETP.GE.AND P0, PT, R15, UR11, PT ;  /* 0x0000000b0f007c0c */ /* 0x000fc8000bf06270 */
[----:B------:R-:W-:-:S13]  /*04e0*/  ISETP.LT.OR P0, PT, R15, RZ, P0 ;  /* 0x000000ff0f00720c */ /* 0x000fda0000701670 */
        /* <DEDUP_REMOVED lines=9> */
.L_x_47:
[----:B------:R-:W1:Y:S01]  /*0580*/  LDS R14, [R12+0x8] ;  /* 0x000008000c0e7984 */ /* 0x000e620000000800 */
[----:B------:R-:W1:Y:S02]  /*0590*/  LDC R16, c[0x3][R10+0x8] ;  /* 0x00c002000a107b82 */ /* 0x000e640000000800 */
[----:B-1----:R-:W-:-:S07]  /*05a0*/  FFMA R5, R16, R14, R5 ;  /* 0x0000000e10057223 */ /* 0x002fce0000000005 */
.L_x_46:
[----:B------:R-:W-:Y:S05]  /*05b0*/  BSYNC.RECONVERGENT B0 ;  /* 0x0000000000007941 */ /* 0x000fea0003800200 */
.L_x_45:
        /* <DEDUP_REMOVED lines=13> */
.L_x_50:
[----:B------:R-:W1:Y:S01]  /*0690*/  LDS R12, [R12+0xc] ;  /* 0x00000c000c0c7984 */ /* 0x000e620000000800 */
[----:B------:R-:W1:Y:S02]  /*06a0*/  LDC R10, c[0x3][R10+0xc] ;  /* 0x00c003000a0a7b82 */ /* 0x000e640000000800 */
[----:B-1----:R-:W-:-:S07]  /*06b0*/  FFMA R5, R10, R12, R5 ;  /* 0x0000000c0a057223 */ /* 0x002fce0000000005 */
.L_x_49:
[----:B------:R-:W-:Y:S05]  /*06c0*/  BSYNC.RECONVERGENT B0 ;  /* 0x0000000000007941 */ /* 0x000fea0003800200 */
.L_x_48:
[----:B------:R-:W-:Y:S05]  /*06d0*/  @P2 BRA `(.L_x_51) ;  /* 0xfffffff800d82947 */ /* 0x000fea000383ffff */
.L_x_39:
[----:B------:R-:W-:-:S09]  /*06e0*/  UISETP.NE.AND UP0, UPT, UR10, URZ, UPT ;  /* 0x000000ff0a00728c */ /* 0x000fd2000bf05270 */
[----:B------:R-:W-:Y:S05]  /*06f0*/  BRA.U !UP0, `(.L_x_38) ;  /* 0x0000000108787547 */ /* 0x000fea000b800000 */
[----:B0-----:R-:W0:Y:S01]  /*0700*/  LDC.64 R2, c[0x0][0x380] ;  /* 0x0000e000ff027b82 */ /* 0x001e220000000a00 */
[----:B------:R-:W-:Y:S01]  /*0710*/  HFMA2 R10, -RZ, RZ, 0, 4.76837158203125e-06 ;  /* 0x00000050ff0a7431 */ /* 0x000fe200000001ff */
[----:B------:R-:W-:Y:S01]  /*0720*/  IADD3 R4, PT, PT, R4, -UR8, R7 ;  /* 0x8000000804047c10 */ /* 0x000fe2000fffe007 */
[----:B------:R-:W1:Y:S03]  /*0730*/  LDCU UR9, c[0x0][0x390] ;  /* 0x00007200ff0977ac */ /* 0x000e660008000800 */
[C---:B------:R-:W-:Y:S01]  /*0740*/  LEA R8, R4.reuse, UR5, 0x2 ;  /* 0x0000000504087c11 */ /* 0x040fe2000f8e10ff */
[----:B------:R-:W-:Y:S01]  /*0750*/  VIADD R9, R4, UR4 ;  /* 0x0000000404097c36 */ /* 0x000fe20008000000 */
[----:B------:R-:W-:Y:S01]  /*0760*/  UIADD3 UR7, UPT, UPT, -UR10, URZ, URZ ;  /* 0x000000ff0a077290 */ /* 0x000fe2000fffe1ff */
[----:B------:R-:W-:-:S11]  /*0770*/  IMAD R10, R7, 0x4, R10 ;  /* 0x00000004070a7824 */ /* 0x000fd600078e020a */
.L_x_55:
        /* <DEDUP_REMOVED lines=14> */
.L_x_54:
[----:B------:R-:W1:Y:S01]  /*0860*/  LDS R4, [R8] ;  /* 0x0000000008047984 */ /* 0x000e620000000800 */
[----:B------:R-:W1:Y:S02]  /*0870*/  LDC R6, c[0x3][R10] ;  /* 0x00c000000a067b82 */ /* 0x000e640000000800 */
[----:B-1----:R-:W-:-:S07]  /*0880*/  FFMA R5, R6, R4, R5 ;  /* 0x0000000406057223 */ /* 0x002fce0000000005 */
.L_x_53:
[----:B------:R-:W-:Y:S05]  /*0890*/  BSYNC.RECONVERGENT B0 ;  /* 0x0000000000007941 */ /* 0x000fea0003800200 */
.L_x_52:
[----:B------:R-:W-:Y:S01]  /*08a0*/  IADD3 R10, PT, PT, R10, 0x4, RZ ;  /* 0x000000040a0a7810 */ /* 0x000fe20007ffe0ff */
[----:B------:R-:W-:Y:S01]  /*08b0*/  VIADD R8, R8, 0x4 ;  /* 0x0000000408087836 */ /* 0x000fe20000000000 */
[----:B------:R-:W-:Y:S01]  /*08c0*/  IADD3 R9, PT, PT, R9, 0x1, RZ ;  /* 0x0000000109097810 */ /* 0x000fe20007ffe0ff */
[----:B------:R-:W-:Y:S06]  /*08d0*/  BRA.U UP0, `(.L_x_55) ;  /* 0xfffffffd00a87547 */ /* 0x000fec000b83ffff */
.L_x_38:
[----:B0-----:R-:W0:Y:S02]  /*08e0*/  LDC.64 R2, c[0x0][0x388] ;  /* 0x0000e200ff027b82 */ /* 0x001e240000000a00 */
[----:B0-----:R-:W-:-:S05]  /*08f0*/  IMAD.WIDE R2, R0, 0x4, R2 ;  /* 0x0000000400027825 */ /* 0x001fca00078e0202 */
[----:B------:R-:W-:Y:S01]  /*0900*/  STG.E desc[UR12][R2.64], R5 ;  /* 0x0000000502007986 */ /* 0x000fe2000c10190c */
[----:B------:R-:W-:Y:S05]  /*0910*/  EXIT ;  /* 0x000000000000794d */ /* 0x000fea0003800000 */
.L_x_56:
        /* <DEDUP_REMOVED lines=14> */
.L_x_117:


//--------------------- .text._Z12conv1d_tiledIfEvPKT_PS0_ii --------------------------
	.section	.text._Z12conv1d_tiledIfEvPKT_PS0_ii,"ax",@progbits
	.align	128
        .global         _Z12conv1d_tiledIfEvPKT_PS0_ii
        .type           _Z12conv1d_tiledIfEvPKT_PS0_ii,@function
        .size           _Z12conv1d_tiledIfEvPKT_PS0_ii,(.L_x_118 - _Z12conv1d_tiledIfEvPKT_PS0_ii)
        .other          _Z12conv1d_tiledIfEvPKT_PS0_ii,@"STO_CUDA_ENTRY STV_DEFAULT"
_Z12conv1d_tiledIfEvPKT_PS0_ii:
.text._Z12conv1d_tiledIfEvPKT_PS0_ii:
        /* <DEDUP_REMOVED lines=9> */
[----:B-1----:R0:W5:Y:S01]  /*0090*/  LDG.E.CONSTANT R10, desc[UR16][R6.64] ;  /* 0x00000010060a7981 */ /* 0x002162000c1e9900 */
[----:B--2---:R-:W-:Y:S01]  /*00a0*/  ULEA.HI UR4, UR18, UR18, URZ, 0x1 ;  /* 0x0000001212047291 */ /* 0x004fe2000f8f08ff */
[----:B------:R-:W-:Y:S03]  /*00b0*/  BSSY.RECONVERGENT B0, `(.L_x_57) ;  /* 0x0000012000007945 */ /* 0x000fe60003800200 */
[----:B------:R-:W-:-:S06]  /*00c0*/  USHF.R.S32.HI UR4, URZ, 0x1, UR4 ;  /* 0x00000001ff047899 */ /* 0x000fcc0008011404 */
[----:B------:R-:W-:-:S04]  /*00d0*/  IADD3 R9, PT, PT, R11, -UR4, RZ ;  /* 0x800000040b097c10 */ /* 0x000fc8000fffe0ff */
[----:B------:R-:W-:-:S13]  /*00e0*/  ISETP.GE.U32.AND P0, PT, R0, R9, PT ;  /* 0x000000090000720c */ /* 0x000fda0003f06070 */
[----:B0-----:R-:W-:Y:S05]  /*00f0*/  @!P0 BRA `(.L_x_58) ;  /* 0x0000000000348947 */ /* 0x001fea0003800000 */
[----:B------:R-:W-:Y:S02]  /*0100*/  IMAD R7, R11, UR7, -R11 ;  /* 0x000000070b077c24 */ /* 0x000fe4000f8e0a0b */
[----:B------:R-:W-:-:S03]  /*0110*/  HFMA2 R4, -RZ, RZ, 0, 0 ;  /* 0x00000000ff047431 */ /* 0x000fc600000001ff */
[----:B------:R-:W-:-:S04]  /*0120*/  IADD3 R9, PT, PT, R7, R0, RZ ;  /* 0x0000000007097210 */ /* 0x000fc80007ffe0ff */
[----:B------:R-:W-:-:S13]  /*0130*/  ISETP.GE.AND P0, PT, R9, RZ, PT ;  /* 0x000000ff0900720c */ /* 0x000fda0003f06270 */
[----:B------:R-:W0:Y:S02]  /*0140*/  @P0 LDC.64 R6, c[0x0][0x380] ;  /* 0x0000e000ff060b82 */ /* 0x000e240000000a00 */
[----:B0-----:R-:W-:-:S05]  /*0150*/  @P0 IMAD.WIDE.U32 R6, R9, 0x4, R6 ;  /* 0x0000000409060825 */ /* 0x001fca00078e0006 */
[----:B------:R-:W2:Y:S01]  /*0160*/  @P0 LDG.E.CONSTANT R4, desc[UR16][R6.64] ;  /* 0x0000001006040981 */ /* 0x000ea2000c1e9900 */
[----:B------:R-:W0:Y:S01]  /*0170*/  S2UR UR6, SR_CgaCtaId ;  /* 0x00000000000679c3 */ /* 0x000e220000008800 */
[----:B------:R-:W-:Y:S01]  /*0180*/  UMOV UR5, 0x400 ;  /* 0x0000040000057882 */ /* 0x000fe20000000000 */
[----:B------:R-:W-:Y:S01]  /*0190*/  IADD3 R8, PT, PT, R0, UR4, -R11 ;  /* 0x0000000400087c10 */ /* 0x000fe2000fffe80b */
[----:B0-----:R-:W-:-:S06]  /*01a0*/  ULEA UR5, UR6, UR5, 0x18 ;  /* 0x0000000506057291 */ /* 0x001fcc000f8ec0ff */
[----:B------:R-:W-:-:S05]  /*01b0*/  LEA R9, R8, UR5, 0x2 ;  /* 0x0000000508097c11 */ /* 0x000fca000f8e10ff */
[----:B--2---:R0:W-:Y:S02]  /*01c0*/  STS [R9], R4 ;  /* 0x0000000409007388 */ /* 0x0041e40000000800 */
.L_x_58:
[----:B------:R-:W-:Y:S05]  /*01d0*/  BSYNC.RECONVERGENT B0 ;  /* 0x0000000000007941 */ /* 0x000fea0003800200 */
.L_x_57:
[----:B------:R-:W1:Y:S01]  /*01e0*/  S2UR UR6, SR_CgaCtaId ;  /* 0x00000000000679c3 */ /* 0x000e620000008800 */
[----:B------:R-:W-:Y:S01]  /*01f0*/  UMOV UR5, 0x400 ;  /* 0x0000040000057882 */ /* 0x000fe20000000000 */
[C---:B0-----:R-:W-:Y:S01]  /*0200*/  IADD3 R4, PT, PT, R0.reuse, UR4, RZ ;  /* 0x0000000400047c10 */ /* 0x041fe2000fffe0ff */
[----:B------:R-:W-:Y:S01]  /*0210*/  BSSY.RECONVERGENT B0, `(.L_x_59) ;  /* 0x0000011000007945 */ /* 0x000fe20003800200 */
[----:B------:R-:W-:Y:S01]  /*0220*/  ISETP.GE.U32.AND P0, PT, R0, UR4, PT ;  /* 0x0000000400007c0c */ /* 0x000fe2000bf06070 */
[----:B-1----:R-:W-:-:S06]  /*0230*/  ULEA UR8, UR6, UR5, 0x18 ;  /* 0x0000000506087291 */ /* 0x002fcc000f8ec0ff */
[----:B------:R-:W-:-:S05]  /*0240*/  LEA R7, R4, UR8, 0x2 ;  /* 0x0000000804077c11 */ /* 0x000fca000f8e10ff */
[----:B-----5:R0:W-:Y:S01]  /*0250*/  STS [R7], R10 ;  /* 0x0000000a07007388 */ /* 0x0201e20000000800 */
[----:B------:R-:W-:Y:S05]  /*0260*/  @P0 BRA `(.L_x_60) ;  /* 0x00000000002c0947 */ /* 0x000fea0003800000 */
[----:B------:R-:W1:Y:S01]  /*0270*/  LDCU UR4, c[0x0][0x390] ;  /* 0x00007200ff0477ac */ /* 0x000e620008000800 */
[----:B------:R-:W-:Y:S01]  /*0280*/  IADD3 R9, PT, PT, R5, R11, RZ ;  /* 0x0000000b05097210 */ /* 0x000fe20007ffe0ff */
[----:B------:R-:W-:Y:S01]  /*0290*/  BSSY.RECONVERGENT B1, `(.L_x_61) ;  /* 0x0000007000017945 */ /* 0x000fe20003800200 */
[----:B0-----:R-:W-:Y:S01]  /*02a0*/  LEA R7, R11, R7, 0x2 ;  /* 0x000000070b077211 */ /* 0x001fe200078e10ff */
[----:B------:R-:W-:Y:S01]  /*02b0*/  IMAD.MOV.U32 R4, RZ, RZ, RZ ;  /* 0x000000ffff047224 */ /* 0x000fe200078e00ff */
[----:B-1----:R-:W-:-:S13]  /*02c0*/  ISETP.GE.AND P0, PT, R9, UR4, PT ;  /* 0x0000000409007c0c */ /* 0x002fda000bf06270 */
[----:B------:R-:W-:Y:S05]  /*02d0*/  @P0 BRA `(.L_x_62) ;  /* 0x0000000000080947 */ /* 0x000fea0003800000 */
[----:B------:R-:W-:-:S05]  /*02e0*/  IMAD.WIDE R2, R9, 0x4, R2 ;  /* 0x0000000409027825 */ /* 0x000fca00078e0202 */
[----:B------:R0:W5:Y:S02]  /*02f0*/  LDG.E.CONSTANT R4, desc[UR16][R2.64] ;  /* 0x0000001002047981 */ /* 0x000164000c1e9900 */
.L_x_62:
[----:B------:R-:W-:Y:S05]  /*0300*/  BSYNC.RECONVERGENT B1 ;  /* 0x0000000000017941 */ /* 0x000fea0003800200 */
.L_x_61:
[----:B-----5:R1:W-:Y:S02]  /*0310*/  STS [R7], R4 ;  /* 0x0000000407007388 */ /* 0x0203e40000000800 */
.L_x_60:
[----:B------:R-:W-:Y:S05]  /*0320*/  BSYNC.RECONVERGENT B0 ;  /* 0x0000000000007941 */ /* 0x000fea0003800200 */
.L_x_59:
[----:B------:R-:W-:Y:S01]  /*0330*/  BAR.SYNC.DEFER_BLOCKING 0x0 ;  /* 0x0000000000007b1d */ /* 0x000fe20000010000 */
[----:B------:R-:W-:Y:S01]  /*0340*/  UISETP.GE.AND UP0, UPT, UR18, 0x1, UPT ;  /* 0x000000011200788c */ /* 0x000fe2000bf06270 */
[----:B0-----:R-:W-:-:S08]  /*0350*/  MOV R2, RZ ;  /* 0x000000ff00027202 */ /* 0x001fd00000000f00 */
[----:B------:R-:W-:Y:S05]  /*0360*/  BRA.U !UP0, `(.L_x_63) ;  /* 0x0000000508407547 */ /* 0x000fea000b800000 */
[----:B------:R-:W-:Y:S01]  /*0370*/  UISETP.GE.U32.AND UP1, UPT, UR18, 0x8, UPT ;  /* 0x000000081200788c */ /* 0x000fe2000bf26070 */
[----:B------:R-:W-:Y:S01]  /*0380*/  HFMA2 R2, -RZ, RZ, 0, 0 ;  /* 0x00000000ff027431 */ /* 0x000fe200000001ff */
[----:B------:R-:W-:Y:S01]  /*0390*/  ULOP3.LUT UR5, UR18, 0x7, URZ, 0xc0, !UPT ;  /* 0x0000000712057892 */ /* 0x000fe2000f8ec0ff */
[----:B------:R-:W-:-:S03]  /*03a0*/  UMOV UR4, URZ ;  /* 0x000000ff00047c82 */ /* 0x000fc60008000000 */
[----:B------:R-:W-:-:S03]  /*03b0*/  UISETP.NE.AND UP0, UPT, UR5, URZ, UPT ;  /* 0x000000ff0500728c */ /* 0x000fc6000bf05270 */
[----:B------:R-:W-:Y:S08]  /*03c0*/  BRA.U !UP1, `(.L_x_64) ;  /* 0x00000001097c7547 */ /* 0x000ff0000b800000 */
[----:B------:R-:W-:Y:S01]  /*03d0*/  LEA R3, R0, UR8, 0x2 ;  /* 0x0000000800037c11 */ /* 0x000fe2000f8e10ff */
[----:B------:R-:W-:Y:S01]  /*03e0*/  ULOP3.LUT UR4, UR18, 0x7ffffff8, URZ, 0xc0, !UPT ;  /* 0x7ffffff812047892 */ /* 0x000fe2000f8ec0ff */
[----:B------:R-:W-:Y:S01]  /*03f0*/  MOV R2, RZ ;  /* 0x000000ff00027202 */ /* 0x000fe20000000f00 */
[----:B------:R-:W-:Y:S02]  /*0400*/  UMOV UR7, 0x60 ;  /* 0x0000006000077882 */ /* 0x000fe40000000000 */
[----:B------:R-:W-:Y:S01]  /*0410*/  VIADD R3, R3, 0x10 ;  /* 0x0000001003037836 */ /* 0x000fe20000000000 */
[----:B------:R-:W-:-:S12]  /*0420*/  UIADD3 UR6, UPT, UPT, -UR4, URZ, URZ ;  /* 0x000000ff04067290 */ /* 0x000fd8000fffe1ff */
.L_x_65:
[----:B-1----:R-:W0:Y:S01]  /*0430*/  LDS R7, [R3+-0x10] ;  /* 0xfffff00003077984 */ /* 0x002e220000000800 */
[----:B------:R-:W0:Y:S03]  /*0440*/  LDCU.64 UR10, c[0x3][UR7+-0x10] ;  /* 0x00fffe00070a77ac */ /* 0x000e260008000a00 */
[----:B------:R-:W1:Y:S01]  /*0450*/  LDS R4, [R3+-0xc] ;  /* 0xfffff40003047984 */ /* 0x000e620000000800 */
[----:B------:R-:W2:Y:S03]  /*0460*/  LDCU.64 UR12, c[0x3][UR7+-0x8] ;  /* 0x00ffff00070c77ac */ /* 0x000ea60008000a00 */
[----:B------:R-:W2:Y:S01]  /*0470*/  LDS R9, [R3+-0x8] ;  /* 0xfffff80003097984 */ /* 0x000ea20000000800 */
[----:B------:R-:W3:Y:S03]  /*0480*/  LDCU.64 UR14, c[0x3][UR7] ;  /* 0x00c00000070e77ac */ /* 0x000ee60008000a00 */
[----:B------:R-:W4:Y:S01]  /*0490*/  LDS R11, [R3+-0x4] ;  /* 0xfffffc00030b7984 */ /* 0x000f220000000800 */
[----:B------:R-:W-:-:S03]  /*04a0*/  UIADD3 UR6, UPT, UPT, UR6, 0x8, URZ ;  /* 0x0000000806067890 */ /* 0x000fc6000fffe0ff */
[----:B------:R-:W3:Y:S01]  /*04b0*/  LDS R13, [R3] ;  /* 0x00000000030d7984 */ /* 0x000ee20000000800 */
[----:B------:R-:W-:-:S03]  /*04c0*/  UISETP.NE.AND UP1, UPT, UR6, URZ, UPT ;  /* 0x000000ff0600728c */ /* 0x000fc6000bf25270 */
[----:B------:R-:W5:Y:S04]  /*04d0*/  LDS R15, [R3+0x4] ;  /* 0x00000400030f7984 */ /* 0x000f680000000800 */
[----:B------:R-:W5:Y:S04]  /*04e0*/  LDS R17, [R3+0x8] ;  /* 0x0000080003117984 */ /* 0x000f680000000800 */
[----:B------:R0:W5:Y:S02]  /*04f0*/  LDS R19, [R3+0xc] ;  /* 0x00000c0003137984 */ /* 0x0001640000000800 */
[----:B0-----:R-:W-:Y:S01]  /*0500*/  IADD3 R3, PT, PT, R3, 0x20, RZ ;  /* 0x0000002003037810 */ /* 0x001fe20007ffe0ff */
[----:B------:R-:W-:-:S04]  /*0510*/  FFMA R7, R7, UR10, R2 ;  /* 0x0000000a07077c23 */ /* 0x000fc80008000002 */
[----:B-1----:R-:W-:Y:S01]  /*0520*/  FFMA R4, R4, UR11, R7 ;  /* 0x0000000b04047c23 */ /* 0x002fe20008000007 */
[----:B------:R-:W0:Y:S03]  /*0530*/  LDCU.64 UR10, c[0x3][UR7+0x8] ;  /* 0x00c00100070a77ac */ /* 0x000e260008000a00 */
[----:B--2---:R-:W-:Y:S01]  /*0540*/  FFMA R4, R9, UR12, R4 ;  /* 0x0000000c09047c23 */ /* 0x004fe20008000004 */
[----:B------:R-:W-:-:S03]  /*0550*/  UIADD3 UR7, UPT, UPT, UR7, 0x20, URZ ;  /* 0x0000002007077890 */ /* 0x000fc6000fffe0ff */
[----:B----4-:R-:W-:-:S04]  /*0560*/  FFMA R4, R11, UR13, R4 ;  /* 0x0000000d0b047c23 */ /* 0x010fc80008000004 */
[----:B---3--:R-:W-:-:S04]  /*0570*/  FFMA R4, R13, UR14, R4 ;  /* 0x0000000e0d047c23 */ /* 0x008fc80008000004 */
[----:B-----5:R-:W-:-:S04]  /*0580*/  FFMA R4, R15, UR15, R4 ;  /* 0x0000000f0f047c23 */ /* 0x020fc80008000004 */
[----:B0-----:R-:W-:-:S04]  /*0590*/  FFMA R4, R17, UR10, R4 ;  /* 0x0000000a11047c23 */ /* 0x001fc80008000004 */
[----:B------:R-:W-:Y:S01]  /*05a0*/  FFMA R2, R19, UR11, R4 ;  /* 0x0000000b13027c23 */ /* 0x000fe20008000004 */
[----:B------:R-:W-:Y:S06]  /*05b0*/  BRA.U UP1, `(.L_x_65) ;  /* 0xfffffffd019c7547 */ /* 0x000fec000b83ffff */
.L_x_64:
[----:B------:R-:W-:Y:S05]  /*05c0*/  BRA.U !UP0, `(.L_x_63) ;  /* 0x0000000108a87547 */ /* 0x000fea000b800000 */
[----:B------:R-:W-:Y:S02]  /*05d0*/  UISETP.GE.U32.AND UP0, UPT, UR5, 0x4, UPT ;  /* 0x000000040500788c */ /* 0x000fe4000bf06070 */
[----:B------:R-:W-:-:S04]  /*05e0*/  ULOP3.LUT UR9, UR18, 0x3, URZ, 0xc0, !UPT ;  /* 0x0000000312097892 */ /* 0x000fc8000f8ec0ff */
[----:B------:R-:W-:-:S03]  /*05f0*/  UISETP.NE.AND UP1, UPT, UR9, URZ, UPT ;  /* 0x000000ff0900728c */ /* 0x000fc6000bf25270 */
[----:B------:R-:W-:Y:S08]  /*0600*/  BRA.U !UP0, `(.L_x_66) ;  /* 0x00000001083c7547 */ /* 0x000ff0000b800000 */
[----:B------:R-:W-:Y:S01]  /*0610*/  IADD3 R3, PT, PT, R0, UR4, RZ ;  /* 0x0000000400037c10 */ /* 0x000fe2000fffe0ff */
[----:B------:R-:W-:Y:S02]  /*0620*/  UMOV UR5, 0x50 ;  /* 0x0000005000057882 */ /* 0x000fe40000000000 */
[----:B------:R-:W-:Y:S01]  /*0630*/  ULEA UR5, UR4, UR5, 0x2 ;  /* 0x0000000504057291 */ /* 0x000fe2000f8e10ff */
[----:B------:R-:W-:Y:S01]  /*0640*/  LEA R3, R3, UR8, 0x2 ;  /* 0x0000000803037c11 */ /* 0x000fe2000f8e10ff */
[----:B------:R-:W-:-:S04]  /*0650*/  UIADD3 UR4, UPT, UPT, UR4, 0x4, URZ ;  /* 0x0000000404047890 */ /* 0x000fc8000fffe0ff */
[----:B-1----:R-:W0:Y:S04]  /*0660*/  LDS R7, [R3] ;  /* 0x0000000003077984 */ /* 0x002e280000000800 */
[----:B------:R-:W1:Y:S02]  /*0670*/  LDS R4, [R3+0x4] ;  /* 0x0000040003047984 */ /* 0x000e640000000800 */
[----:B------:R-:W0:Y:S02]  /*0680*/  LDCU.64 UR10, c[0x3][UR5] ;  /* 0x00c00000050a77ac */ /* 0x000e240008000a00 */
[----:B------:R-:W2:Y:S01]  /*0690*/  LDS R9, [R3+0x8] ;  /* 0x0000080003097984 */ /* 0x000ea20000000800 */
[----:B------:R-:W2:Y:S03]  /*06a0*/  LDCU.64 UR6, c[0x3][UR5+0x8] ;  /* 0x00c00100050677ac */ /* 0x000ea60008000a00 */
[----:B------:R-:W3:Y:S01]  /*06b0*/  LDS R11, [R3+0xc] ;  /* 0x00000c00030b7984 */ /* 0x000ee20000000800 */
[----:B0-----:R-:W-:-:S04]  /*06c0*/  FFMA R7, R7, UR10, R2 ;  /* 0x0000000a07077c23 */ /* 0x001fc80008000002 */
[----:B-1----:R-:W-:-:S04]  /*06d0*/  FFMA R4, R4, UR11, R7 ;  /* 0x0000000b04047c23 */ /* 0x002fc80008000007 */
[----:B--2---:R-:W-:-:S04]  /*06e0*/  FFMA R4, R9, UR6, R4 ;  /* 0x0000000609047c23 */ /* 0x004fc80008000004 */
[----:B---3--:R-:W-:-:S07]  /*06f0*/  FFMA R2, R11, UR7, R4 ;  /* 0x000000070b027c23 */ /* 0x008fce0008000004 */
.L_x_66:
[----:B------:R-:W-:Y:S05]  /*0700*/  BRA.U !UP1, `(.L_x_63) ;  /* 0x0000000109587547 */ /* 0x000fea000b800000 */
[----:B------:R-:W-:Y:S02]  /*0710*/  UISETP.NE.AND UP0, UPT, UR9, 0x1, UPT ;  /* 0x000000010900788c */ /* 0x000fe4000bf05270 */
[----:B------:R-:W-:-:S04]  /*0720*/  ULOP3.LUT UR5, UR18, 0x1, URZ, 0xc0, !UPT ;  /* 0x0000000112057892 */ /* 0x000fc8000f8ec0ff */
[----:B------:R-:W-:-:S03]  /*0730*/  UISETP.NE.U32.AND UP1, UPT, UR5, 0x1, UPT ;  /* 0x000000010500788c */ /* 0x000fc6000bf25070 */
        /* <DEDUP_REMOVED lines=9> */
[----:B0-----:R-:W-:-:S04]  /*07d0*/  FFMA R2, R7, UR6, R2 ;  /* 0x0000000607027c23 */ /* 0x001fc80008000002 */
[----:B-1----:R-:W-:-:S07]  /*07e0*/  FFMA R2, R9, UR7, R2 ;  /* 0x0000000709027c23 */ /* 0x002fce0008000002 */
.L_x_67:
[----:B------:R-:W-:Y:S05]  /*07f0*/  BRA.U UP1, `(.L_x_63) ;  /* 0x00000001011c7547 */ /* 0x000fea000b800000 */
[----:B------:R-:W-:Y:S01]  /*0800*/  IADD3 R0, PT, PT, R0, UR4, RZ ;  /* 0x0000000400007c10 */ /* 0x000fe2000fffe0ff */
[----:B------:R-:W-:Y:S02]  /*0810*/  UMOV UR5, 0x50 ;  /* 0x0000005000057882 */ /* 0x000fe40000000000 */
[----:B------:R-:W-:Y:S01]  /*0820*/  ULEA UR4, UR4, UR5, 0x2 ;  /* 0x0000000504047291 */ /* 0x000fe2000f8e10ff */
[----:B------:R-:W-:-:S05]  /*0830*/  LEA R0, R0, UR8, 0x2 ;  /* 0x0000000800007c11 */ /* 0x000fca000f8e10ff */
[----:B------:R-:W0:Y:S06]  /*0840*/  LDS R3, [R0] ;  /* 0x0000000000037984 */ /* 0x000e2c0000000800 */
[----:B------:R-:W0:Y:S02]  /*0850*/  LDCU UR4, c[0x3][UR4] ;  /* 0x00c00000040477ac */ /* 0x000e240008000800 */
[----:B0-----:R-:W-:-:S07]  /*0860*/  FFMA R2, R3, UR4, R2 ;  /* 0x0000000403027c23 */ /* 0x001fce0008000002 */
.L_x_63:
[----:B-1----:R-:W0:Y:S02]  /*0870*/  LDC.64 R6, c[0x0][0x388] ;  /* 0x0000e200ff067b82 */ /* 0x002e240000000a00 */
[----:B0-----:R-:W-:-:S05]  /*0880*/  IMAD.WIDE R4, R5, 0x4, R6 ;  /* 0x0000000405047825 */ /* 0x001fca00078e0206 */
[----:B------:R-:W-:Y:S01]  /*0890*/  STG.E desc[UR16][R4.64], R2 ;  /* 0x0000000204007986 */ /* 0x000fe2000c101910 */
[----:B------:R-:W-:Y:S05]  /*08a0*/  EXIT ;  /* 0x000000000000794d */ /* 0x000fea0003800000 */
.L_x_68:
        /* <DEDUP_REMOVED lines=13> */
.L_x_118:


//--------------------- .text._Z6conv1dIfEvPKT_PS0_ii --------------------------
	.section	.text._Z6conv1dIfEvPKT_PS0_ii,"ax",@progbits
	.align	128
        .global         _Z6conv1dIfEvPKT_PS0_ii
        .type           _Z6conv1dIfEvPKT_PS0_ii,@function
        .size           _Z6conv1dIfEvPKT_PS0_ii,(.L_x_119 - _Z6conv1dIfEvPKT_PS0_ii)
        .other          _Z6conv1dIfEvPKT_PS0_ii,@"STO_CUDA_ENTRY STV_DEFAULT"
_Z6conv1dIfEvPKT_PS0_ii:
.text._Z6conv1dIfEvPKT_PS0_ii:
[----:B------:R-:W-:Y:S01]  /*0000*/  LDC R1, c[0x0][0x37c] ;  /* 0x0000df00ff017b82 */ /* 0x000fe20000000800 */
[----:B------:R-:W0:Y:S01]  /*0010*/  S2R R2, SR_TID.X ;  /* 0x0000000000027919 */ /* 0x000e220000002100 */
[----:B------:R-:W1:Y:S06]  /*0020*/  LDCU UR5, c[0x0][0x394] ;  /* 0x00007280ff0577ac */ /* 0x000e6c0008000800 */
[----:B------:R-:W0:Y:S01]  /*0030*/  S2UR UR4, SR_CTAID.X ;  /* 0x00000000000479c3 */ /* 0x000e220000002500 */
[----:B------:R-:W-:Y:S01]  /*0040*/  HFMA2 R0, -RZ, RZ, 0, 0 ;  /* 0x00000000ff007431 */ /* 0x000fe200000001ff */
[----:B------:R-:W2:Y:S06]  /*0050*/  LDCU.64 UR8, c[0x0][0x358] ;  /* 0x00006b00ff0877ac */ /* 0x000eac0008000a00 */
[----:B------:R-:W0:Y:S01]  /*0060*/  LDC R3, c[0x0][0x360] ;  /* 0x0000d800ff037b82 */ /* 0x000e220000000800 */
[----:B-1----:R-:W-:Y:S01]  /*0070*/  UISETP.GE.AND UP0, UPT, UR5, 0x1, UPT ;  /* 0x000000010500788c */ /* 0x002fe2000bf06270 */
[----:B0-----:R-:W-:-:S08]  /*0080*/  IMAD R2, R3, UR4, R2 ;  /* 0x0000000403027c24 */ /* 0x001fd0000f8e0202 */
[----:B--2---:R-:W-:Y:S05]  /*0090*/  BRA.U !UP0, `(.L_x_69) ;  /* 0x0000000908947547 */ /* 0x004fea000b800000 */
[----:B------:R-:W-:Y:S01]  /*00a0*/  UISETP.GE.U32.AND UP0, UPT, UR5, 0x8, UPT ;  /* 0x000000080500788c */ /* 0x000fe2000bf06070 */
[----:B------:R-:W-:Y:S01]  /*00b0*/  MOV R0, RZ ;  /* 0x000000ff00007202 */ /* 0x000fe20000000f00 */
[----:B------:R-:W-:Y:S01]  /*00c0*/  ULEA.HI UR4, UR5, UR5, URZ, 0x1 ;  /* 0x0000000505047291 */ /* 0x000fe2000f8f08ff */
[----:B------:R-:W-:Y:S01]  /*00d0*/  IMAD.MOV.U32 R3, RZ, RZ, RZ ;  /* 0x000000ffff037224 */ /* 0x000fe200078e00ff */
[----:B------:R-:W-:Y:S02]  /*00e0*/  ULOP3.LUT UR6, UR5, 0x7, URZ, 0xc0, !UPT ;  /* 0x0000000705067892 */ /* 0x000fe4000f8ec0ff */
[----:B------:R-:W-:Y:S02]  /*00f0*/  USHF.R.S32.HI UR4, URZ, 0x1, UR4 ;  /* 0x00000001ff047899 */ /* 0x000fe40008011404 */
[----:B------:R-:W-:-:S04]  /*0100*/  UISETP.NE.AND UP1, UPT, UR6, URZ, UPT ;  /* 0x000000ff0600728c */ /* 0x000fc8000bf25270 */
[----:B------:R-:W-:Y:S01]  /*0110*/  IADD3 R4, PT, PT, R2, -UR4, RZ ;  /* 0x8000000402047c10 */ /* 0x000fe2000fffe0ff */
[----:B------:R-:W-:Y:S06]  /*0120*/  BRA.U !UP0, `(.L_x_70) ;  /* 0x0000000508287547 */ /* 0x000fec000b800000 */
[----:B------:R-:W-:Y:S01]  /*0130*/  ULOP3.LUT UR4, UR5, 0x7ffffff8, URZ, 0xc0, !UPT ;  /* 0x7ffffff805047892 */ /* 0x000fe2000f8ec0ff */
[----:B------:R-:W-:Y:S01]  /*0140*/  IMAD.MOV.U32 R0, RZ, RZ, RZ ;  /* 0x000000ffff007224 */ /* 0x000fe200078e00ff */
[----:B------:R-:W-:Y:S01]  /*0150*/  MOV R7, RZ ;  /* 0x000000ff00077202 */ /* 0x000fe20000000f00 */
[----:B------:R-:W0:Y:S03]  /*0160*/  LDCU UR7, c[0x0][0x390] ;  /* 0x00007200ff0777ac */ /* 0x000e260008000800 */
[----:B------:R-:W-:-:S07]  /*0170*/  IMAD.U32 R3, RZ, RZ, UR4 ;  /* 0x00000004ff037e24 */ /* 0x000fce000f8e00ff */
.L_x_71:
[----:B------:R-:W-:-:S04]  /*0180*/  IADD3 R25, PT, PT, R4, R7, RZ ;  /* 0x0000000704197210 */ /* 0x000fc80007ffe0ff */
[----:B0-----:R-:W-:-:S04]  /*0190*/  ISETP.GE.AND P6, PT, R25, UR7, PT ;  /* 0x0000000719007c0c */ /* 0x001fc8000bfc6270 */
[----:B------:R-:W-:-:S13]  /*01a0*/  ISETP.LT.OR P6, PT, R25, RZ, P6 ;  /* 0x000000ff1900720c */ /* 0x000fda00037c1670 */
[----:B------:R-:W0:Y:S02]  /*01b0*/  @!P6 LDC.64 R8, c[0x0][0x380] ;  /* 0x0000e000ff08eb82 */ /* 0x000e240000000a00 */
[----:B0-----:R-:W-:-:S05]  /*01c0*/  @!P6 IMAD.WIDE.U32 R8, R25, 0x4, R8 ;  /* 0x000000041908e825 */ /* 0x001fca00078e0008 */
[----:B------:R0:W2:Y:S01]  /*01d0*/  @!P6 LDG.E.CONSTANT R11, desc[UR8][R8.64] ;  /* 0x00000008080be981 */ /* 0x0000a2000c1e9900 */
[----:B------:R-:W-:Y:S02]  /*01e0*/  HFMA2 R6, -RZ, RZ, 0, 4.76837158203125e-06 ;  /* 0x00000050ff067431 */ /* 0x000fe400000001ff */
[C---:B------:R-:W-:Y:S01]  /*01f0*/  VIADD R15, R25.reuse, 0x1 ;  /* 0x00000001190f7836 */ /* 0x040fe20000000000 */
[C---:B------:R-:W-:Y:S01]  /*0200*/  IADD3 R29, PT, PT, R25.reuse, 0x2, RZ ;  /* 0x00000002191d7810 */ /* 0x040fe20007ffe0ff */
[----:B------:R-:W-:-:S03]  /*0210*/  VIADD R27, R25, 0x3 ;  /* 0x00000003191b7836 */ /* 0x000fc60000000000 */
[----:B------:R-:W-:Y:S02]  /*0220*/  ISETP.GE.AND P0, PT, R15, UR7, PT ;  /* 0x000000070f007c0c */ /* 0x000fe4000bf06270 */
[----:B------:R-:W-:Y:S01]  /*0230*/  ISETP.GE.AND P1, PT, R29, UR7, PT ;  /* 0x000000071d007c0c */ /* 0x000fe2000bf26270 */
[----:B0-----:R-:W-:Y:S01]  /*0240*/  VIADD R8, R25, 0x5 ;  /* 0x0000000519087836 */ /* 0x001fe20000000000 */
[----:B------:R-:W-:Y:S01]  /*0250*/  ISETP.LT.OR P0, PT, R15, RZ, P0 ;  /* 0x000000ff0f00720c */ /* 0x000fe20000701670 */
[----:B------:R-:W-:Y:S01]  /*0260*/  IMAD R5, R7, 0x4, R6 ;  /* 0x0000000407057824 */ /* 0x000fe200078e0206 */
[----:B------:R-:W-:Y:S02]  /*0270*/  IADD3 R6, PT, PT, R25, 0x4, RZ ;  /* 0x0000000419067810 */ /* 0x000fe40007ffe0ff */
[----:B------:R-:W-:Y:S01]  /*0280*/  ISETP.GE.AND P2, PT, R27, UR7, PT ;  /* 0x000000071b007c0c */ /* 0x000fe2000bf46270 */
[----:B------:R-:W2:Y:S01]  /*0290*/  @!P6 LDC R10, c[0x3][R5] ;  /* 0x00c00000050aeb82 */ /* 0x000ea20000000800 */
[----:B------:R-:W-:-:S02]  /*02a0*/  ISETP.LT.OR P1, PT, R29, RZ, P1 ;  /* 0x000000ff1d00720c */ /* 0x000fc40000f21670 */
[----:B------:R-:W-:Y:S02]  /*02b0*/  ISETP.GE.AND P3, PT, R6, UR7, PT ;  /* 0x0000000706007c0c */ /* 0x000fe4000bf66270 */
[----:B------:R-:W-:Y:S02]  /*02c0*/  ISETP.LT.OR P2, PT, R27, RZ, P2 ;  /* 0x000000ff1b00720c */ /* 0x000fe40001741670 */
[C---:B------:R-:W-:Y:S01]  /*02d0*/  IADD3 R9, PT, PT, R25.reuse, 0x6, RZ ;  /* 0x0000000619097810 */ /* 0x040fe20007ffe0ff */
[----:B------:R-:W0:Y:S01]  /*02e0*/  @!P0 LDC.64 R22, c[0x0][0x380] ;  /* 0x0000e000ff168b82 */ /* 0x000e220000000a00 */
[----:B------:R-:W-:Y:S01]  /*02f0*/  ISETP.GE.AND P5, PT, R8, UR7, PT ;  /* 0x0000000708007c0c */ /* 0x000fe2000bfa6270 */
[----:B------:R-:W-:Y:S01]  /*0300*/  VIADD R25, R25, 0x7 ;  /* 0x0000000719197836 */ /* 0x000fe20000000000 */
[----:B------:R-:W-:Y:S02]  /*0310*/  ISETP.LT.OR P3, PT, R6, RZ, P3 ;  /* 0x000000ff0600720c */ /* 0x000fe40001f61670 */
[----:B------:R-:W-:-:S02]  /*0320*/  ISETP.GE.AND P4, PT, R9, UR7, PT ;  /* 0x0000000709007c0c */ /* 0x000fc4000bf86270 */
[----:B------:R-:W-:Y:S01]  /*0330*/  ISETP.LT.OR P5, PT, R8, RZ, P5 ;  /* 0x000000ff0800720c */ /* 0x000fe20002fa1670 */
[----:B------:R-:W1:Y:S01]  /*0340*/  @!P1 LDC.64 R20, c[0x0][0x380] ;  /* 0x0000e000ff149b82 */ /* 0x000e620000000a00 */
[----:B------:R-:W-:-:S07]  /*0350*/  ISETP.LT.OR P4, PT, R9, RZ, P4 ;  /* 0x000000ff0900720c */ /* 0x000fce0002781670 */
[----:B------:R-:W3:Y:S08]  /*0360*/  @!P2 LDC.64 R18, c[0x0][0x380] ;  /* 0x0000e000ff12ab82 */ /* 0x000ef00000000a00 */
[----:B------:R-:W4:Y:S01]  /*0370*/  @!P5 LDC.64 R12, c[0x0][0x380] ;  /* 0x0000e000ff0cdb82 */ /* 0x000f220000000a00 */
[----:B0-----:R-:W-:-:S06]  /*0380*/  @!P0 IMAD.WIDE.U32 R22, R15, 0x4, R22 ;  /* 0x000000040f168825 */ /* 0x001fcc00078e0016 */
[----:B------:R-:W5:Y:S01]  /*0390*/  @!P0 LDG.E.CONSTANT R23, desc[UR8][R22.64] ;  /* 0x0000000816178981 */ /* 0x000f62000c1e9900 */
[----:B------:R-:W0:Y:S01]  /*03a0*/  @!P4 LDC.64 R16, c[0x0][0x380] ;  /* 0x0000e000ff10cb82 */ /* 0x000e220000000a00 */
[----:B-1----:R-:W-:-:S06]  /*03b0*/  @!P1 IMAD.WIDE.U32 R20, R29, 0x4, R20 ;  /* 0x000000041d149825 */ /* 0x002fcc00078e0014 */
[----:B------:R-:W5:Y:S01]  /*03c0*/  @!P1 LDG.E.CONSTANT R21, desc[UR8][R20.64] ;  /* 0x0000000814159981 */ /* 0x000f62000c1e9900 */
[----:B---3--:R-:W-:-:S06]  /*03d0*/  @!P2 IMAD.WIDE.U32 R18, R27, 0x4, R18 ;  /* 0x000000041b12a825 */ /* 0x008fcc00078e0012 */
[----:B------:R1:W3:Y:S01]  /*03e0*/  @!P2 LDG.E.CONSTANT R19, desc[UR8][R18.64] ;  /* 0x000000081213a981 */ /* 0x0002e2000c1e9900 */
[----:B----4-:R-:W-:-:S06]  /*03f0*/  @!P5 IMAD.WIDE.U32 R12, R8, 0x4, R12 ;  /* 0x00000004080cd825 */ /* 0x010fcc00078e000c */
[----:B------:R-:W4:Y:S01]  /*0400*/  @!P5 LDG.E.CONSTANT R13, desc[UR8][R12.64] ;  /* 0x000000080c0dd981 */ /* 0x000f22000c1e9900 */
[----:B0-----:R-:W-:-:S06]  /*0410*/  @!P4 IMAD.WIDE.U32 R16, R9, 0x4, R16 ;  /* 0x000000040910c825 */ /* 0x001fcc00078e0010 */
[----:B------:R-:W4:Y:S01]  /*0420*/  @!P4 LDG.E.CONSTANT R17, desc[UR8][R16.64] ;  /* 0x000000081011c981 */ /* 0x000f22000c1e9900 */
[----:B--2---:R-:W-:Y:S01]  /*0430*/  @!P6 FFMA R0, R11, R10, R0 ;  /* 0x0000000a0b00e223 */ /* 0x004fe20000000000 */
[C---:B------:R-:W-:Y:S01]  /*0440*/  ISETP.GE.AND P6, PT, R25.reuse, UR7, PT ;  /* 0x0000000719007c0c */ /* 0x040fe2000bfc6270 */
[----:B------:R-:W0:Y:S03]  /*0450*/  @!P3 LDC.64 R10, c[0x0][0x380] ;  /* 0x0000e000ff0abb82 */ /* 0x000e260000000a00 */
[----:B------:R-:W-:-:S13]  /*0460*/  ISETP.LT.OR P6, PT, R25, RZ, P6 ;  /* 0x000000ff1900720c */ /* 0x000fda00037c1670 */
[----:B------:R-:W2:Y:S01]  /*0470*/  @!P6 LDC.64 R14, c[0x0][0x380] ;  /* 0x0000e000ff0eeb82 */ /* 0x000ea20000000a00 */
[----:B0-----:R-:W-:-:S06]  /*0480*/  @!P3 IMAD.WIDE.U32 R10, R6, 0x4, R10 ;  /* 0x00000004060ab825 */ /* 0x001fcc00078e000a */
[----:B------:R0:W4:Y:S01]  /*0490*/  @!P3 LDG.E.CONSTANT R11, desc[UR8][R10.64] ;  /* 0x000000080a0bb981 */ /* 0x000122000c1e9900 */
[----:B--2---:R-:W-:-:S06]  /*04a0*/  @!P6 IMAD.WIDE.U32 R14, R25, 0x4, R14 ;  /* 0x00000004190ee825 */ /* 0x004fcc00078e000e */
[----:B------:R-:W2:Y:S01]  /*04b0*/  @!P6 LDG.E.CONSTANT R15, desc[UR8][R14.64] ;  /* 0x000000080e0fe981 */ /* 0x000ea2000c1e9900 */
[----:B------:R-:W5:Y:S08]  /*04c0*/  @!P0 LDC R6, c[0x3][R5+0x4] ;  /* 0x00c0010005068b82 */ /* 0x000f700000000800 */
[----:B------:R-:W3:Y:S08]  /*04d0*/  @!P1 LDC R8, c[0x3][R5+0x8] ;  /* 0x00c0020005089b82 */ /* 0x000ef00000000800 */
[----:B------:R-:W3:Y:S08]  /*04e0*/  @!P2 LDC R9, c[0x3][R5+0xc] ;  /* 0x00c003000509ab82 */ /* 0x000ef00000000800 */
[----:B-1----:R-:W4:Y:S01]  /*04f0*/  @!P3 LDC R18, c[0x3][R5+0x10] ;  /* 0x00c004000512bb82 */ /* 0x002f220000000800 */
[----:B-----5:R-:W-:-:S07]  /*0500*/  @!P0 FFMA R0, R23, R6, R0 ;  /* 0x0000000617008223 */ /* 0x020fce0000000000 */
[----:B------:R-:W1:Y:S08]  /*0510*/  @!P5 LDC R20, c[0x3][R5+0x14] ;  /* 0x00c005000514db82 */ /* 0x000e700000000800 */
[----:B0-----:R-:W0:Y:S01]  /*0520*/  @!P4 LDC R10, c[0x3][R5+0x18] ;  /* 0x00c00600050acb82 */ /* 0x001e220000000800 */
[----:B---3--:R-:W-:Y:S01]  /*0530*/  @!P1 FFMA R0, R21, R8, R0 ;  /* 0x0000000815009223 */ /* 0x008fe20000000000 */
[----:B------:R-:W-:-:S06]  /*0540*/  IADD3 R7, PT, PT, R7, 0x8, RZ ;  /* 0x0000000807077810 */ /* 0x000fcc0007ffe0ff */
[----:B------:R-:W2:Y:S01]  /*0550*/  @!P6 LDC R6, c[0x3][R5+0x1c] ;  /* 0x00c007000506eb82 */ /* 0x000ea20000000800 */
[----:B------:R-:W-:Y:S01]  /*0560*/  @!P2 FFMA R0, R19, R9, R0 ;  /* 0x000000091300a223 */ /* 0x000fe20000000000 */
[----:B------:R-:W-:-:S03]  /*0570*/  ISETP.NE.AND P0, PT, R7, R3, PT ;  /* 0x000000030700720c */ /* 0x000fc60003f05270 */
[----:B----4-:R-:W-:-:S04]  /*0580*/  @!P3 FFMA R0, R11, R18, R0 ;  /* 0x000000120b00b223 */ /* 0x010fc80000000000 */
[----:B-1----:R-:W-:-:S04]  /*0590*/  @!P5 FFMA R0, R13, R20, R0 ;  /* 0x000000140d00d223 */ /* 0x002fc80000000000 */
[----:B0-----:R-:W-:-:S04]  /*05a0*/  @!P4 FFMA R0, R17, R10, R0 ;  /* 0x0000000a1100c223 */ /* 0x001fc80000000000 */
[----:B--2---:R-:W-:Y:S01]  /*05b0*/  @!P6 FFMA R0, R15, R6, R0 ;  /* 0x000000060f00e223 */ /* 0x004fe20000000000 */
[----:B------:R-:W-:Y:S06]  /*05c0*/  @P0 BRA `(.L_x_71) ;  /* 0xfffffff800ec0947 */ /* 0x000fec000383ffff */
.L_x_70:
        /* <DEDUP_REMOVED lines=8> */
[C---:B------:R-:W-:Y:S01]  /*0650*/  VIADD R17, R5.reuse, 0x2 ;  /* 0x0000000205117836 */ /* 0x040fe20000000000 */
[C---:B------:R-:W-:Y:S02]  /*0660*/  IADD3 R15, PT, PT, R5.reuse, 0x1, RZ ;  /* 0x00000001050f7810 */ /* 0x040fe40007ffe0ff */
[C---:B------:R-:W-:Y:S02]  /*0670*/  IADD3 R19, PT, PT, R5.reuse, 0x3, RZ ;  /* 0x0000000305137810 */ /* 0x040fe40007ffe0ff */
[----:B0-----:R-:W-:Y:S02]  /*0680*/  ISETP.GE.AND P0, PT, R5, UR6, PT ;  /* 0x0000000605007c0c */ /* 0x001fe4000bf06270 */
[----:B------:R-:W-:Y:S02]  /*0690*/  ISETP.GE.AND P1, PT, R15, UR6, PT ;  /* 0x000000060f007c0c */ /* 0x000fe4000bf26270 */
[----:B------:R-:W-:Y:S02]  /*06a0*/  ISETP.LT.OR P0, PT, R5, RZ, P0 ;  /* 0x000000ff0500720c */ /* 0x000fe40000701670 */
[----:B------:R-:W-:-:S02]  /*06b0*/  ISETP.GE.AND P2, PT, R17, UR6, PT ;  /* 0x0000000611007c0c */ /* 0x000fc4000bf46270 */
[----:B------:R-:W-:Y:S02]  /*06c0*/  ISETP.LT.OR P1, PT, R15, RZ, P1 ;  /* 0x000000ff0f00720c */ /* 0x000fe40000f21670 */
[----:B------:R-:W-:Y:S02]  /*06d0*/  ISETP.GE.AND P3, PT, R19, UR6, PT ;  /* 0x0000000613007c0c */ /* 0x000fe4000bf66270 */
[----:B------:R-:W-:Y:S02]  /*06e0*/  ISETP.LT.OR P2, PT, R17, RZ, P2 ;  /* 0x000000ff1100720c */ /* 0x000fe40001741670 */
[----:B------:R-:W-:-:S03]  /*06f0*/  ISETP.LT.OR P3, PT, R19, RZ, P3 ;  /* 0x000000ff1300720c */ /* 0x000fc60001f61670 */
[----:B------:R-:W0:Y:S08]  /*0700*/  @!P0 LDC.64 R10, c[0x0][0x380] ;  /* 0x0000e000ff0a8b82 */ /* 0x000e300000000a00 */
[----:B------:R-:W1:Y:S08]  /*0710*/  @!P1 LDC.64 R12, c[0x0][0x380] ;  /* 0x0000e000ff0c9b82 */ /* 0x000e700000000a00 */
[----:B------:R-:W2:Y:S08]  /*0720*/  @!P2 LDC.64 R8, c[0x0][0x380] ;  /* 0x0000e000ff08ab82 */ /* 0x000eb00000000a00 */
[----:B------:R-:W3:Y:S01]  /*0730*/  @!P3 LDC.64 R6, c[0x0][0x380] ;  /* 0x0000e000ff06bb82 */ /* 0x000ee20000000a00 */
[----:B0-----:R-:W-:-:S06]  /*0740*/  @!P0 IMAD.WIDE.U32 R10, R5, 0x4, R10 ;  /* 0x00000004050a8825 */ /* 0x001fcc00078e000a */
[----:B------:R0:W4:Y:S01]  /*0750*/  @!P0 LDG.E.CONSTANT R11, desc[UR8][R10.64] ;  /* 0x000000080a0b8981 */ /* 0x000122000c1e9900 */
[----:B-1----:R-:W-:-:S06]  /*0760*/  @!P1 IMAD.WIDE.U32 R12, R15, 0x4, R12 ;  /* 0x000000040f0c9825 */ /* 0x002fcc00078e000c */
[----:B------:R-:W5:Y:S01]  /*0770*/  @!P1 LDG.E.CONSTANT R13, desc[UR8][R12.64] ;  /* 0x000000080c0d9981 */ /* 0x000f62000c1e9900 */
[----:B--2---:R-:W-:-:S06]  /*0780*/  @!P2 IMAD.WIDE.U32 R8, R17, 0x4, R8 ;  /* 0x000000041108a825 */ /* 0x004fcc00078e0008 */
[----:B------:R-:W2:Y:S01]  /*0790*/  @!P2 LDG.E.CONSTANT R9, desc[UR8][R8.64] ;  /* 0x000000080809a981 */ /* 0x000ea2000c1e9900 */
[----:B---3--:R-:W-:-:S06]  /*07a0*/  @!P3 IMAD.WIDE.U32 R6, R19, 0x4, R6 ;  /* 0x000000041306b825 */ /* 0x008fcc00078e0006 */
[----:B------:R-:W3:Y:S01]  /*07b0*/  @!P3 LDG.E.CONSTANT R7, desc[UR8][R6.64] ;  /* 0x000000080607b981 */ /* 0x000ee2000c1e9900 */
[----:B------:R-:W-:-:S05]  /*07c0*/  IMAD.MOV.U32 R14, RZ, RZ, 0x50 ;  /* 0x00000050ff0e7424 */ /* 0x000fca00078e00ff */
[----:B------:R-:W-:-:S04]  /*07d0*/  LEA R5, R3, R14, 0x2 ;  /* 0x0000000e03057211 */ /* 0x000fc800078e10ff */
[----:B------:R-:W4:Y:S08]  /*07e0*/  @!P0 LDC R14, c[0x3][R5] ;  /* 0x00c00000050e8b82 */ /* 0x000f300000000800 */
[----:B------:R-:W5:Y:S08]  /*07f0*/  @!P1 LDC R15, c[0x3][R5+0x4] ;  /* 0x00c00100050f9b82 */ /* 0x000f700000000800 */
[----:B------:R-:W2:Y:S08]  /*0800*/  @!P2 LDC R16, c[0x3][R5+0x8] ;  /* 0x00c002000510ab82 */ /* 0x000eb00000000800 */
[----:B0-----:R-:W3:Y:S01]  /*0810*/  @!P3 LDC R10, c[0x3][R5+0xc] ;  /* 0x00c00300050abb82 */ /* 0x001ee20000000800 */
[----:B------:R-:W-:-:S02]  /*0820*/  VIADD R3, R3, 0x4 ;  /* 0x0000000403037836 */ /* 0x000fc40000000000 */
[----:B----4-:R-:W-:-:S04]  /*0830*/  @!P0 FFMA R0, R11, R14, R0 ;  /* 0x0000000e0b008223 */ /* 0x010fc80000000000 */
[----:B-----5:R-:W-:-:S04]  /*0840*/  @!P1 FFMA R0, R13, R15, R0 ;  /* 0x0000000f0d009223 */ /* 0x020fc80000000000 */
[----:B--2---:R-:W-:-:S04]  /*0850*/  @!P2 FFMA R0, R9, R16, R0 ;  /* 0x000000100900a223 */ /* 0x004fc80000000000 */
[----:B---3--:R-:W-:-:S07]  /*0860*/  @!P3 FFMA R0, R7, R10, R0 ;  /* 0x0000000a0700b223 */ /* 0x008fce0000000000 */
.L_x_72:
[----:B------:R-:W-:Y:S05]  /*0870*/  BRA.U !UP1, `(.L_x_69) ;  /* 0x00000001099c7547 */ /* 0x000fea000b800000 */
[----:B------:R-:W-:Y:S02]  /*0880*/  UISETP.NE.AND UP0, UPT, UR5, 0x1, UPT ;  /* 0x000000010500788c */ /* 0x000fe4000bf05270 */
[----:B------:R-:W-:-:S04]  /*0890*/  ULOP3.LUT UR4, UR4, 0x1, URZ, 0xc0, !UPT ;  /* 0x0000000104047892 */ /* 0x000fc8000f8ec0ff */
[----:B------:R-:W-:-:S03]  /*08a0*/  UISETP.NE.U32.AND UP1, UPT, UR4, 0x1, UPT ;  /* 0x000000010400788c */ /* 0x000fc6000bf25070 */
[----:B------:R-:W-:Y:S08]  /*08b0*/  BRA.U !UP0, `(.L_x_73) ;  /* 0x0000000108507547 */ /* 0x000ff0000b800000 */
[----:B------:R-:W0:Y:S01]  /*08c0*/  LDCU UR4, c[0x0][0x390] ;  /* 0x00007200ff0477ac */ /* 0x000e220008000800 */
[----:B------:R-:W-:-:S05]  /*08d0*/  IADD3 R11, PT, PT, R4, R3, RZ ;  /* 0x00000003040b7210 */ /* 0x000fca0007ffe0ff */
        /* <DEDUP_REMOVED lines=8> */
[----:B------:R-:W2:Y:S01]  /*0960*/  @!P0 LDG.E.CONSTANT R7, desc[UR8][R6.64] ;  /* 0x0000000806078981 */ /* 0x000ea2000c1e9900 */
[----:B-1----:R-:W-:-:S06]  /*0970*/  @!P1 IMAD.WIDE.U32 R8, R5, 0x4, R8 ;  /* 0x0000000405089825 */ /* 0x002fcc00078e0008 */
[----:B------:R-:W3:Y:S01]  /*0980*/  @!P1 LDG.E.CONSTANT R9, desc[UR8][R8.64] ;  /* 0x0000000808099981 */ /* 0x000ee2000c1e9900 */
[----:B------:R-:W-:-:S05]  /*0990*/  HFMA2 R10, -RZ, RZ, 0, 4.76837158203125e-06 ;  /* 0x00000050ff0a7431 */ /* 0x000fca00000001ff */
[----:B------:R-:W-:-:S04]  /*09a0*/  IMAD R11, R3, 0x4, R10 ;  /* 0x00000004030b7824 */ /* 0x000fc800078e020a */
[----:B------:R-:W2:Y:S08]  /*09b0*/  @!P0 LDC R5, c[0x3][R11] ;  /* 0x00c000000b058b82 */ /* 0x000eb00000000800 */
[----:B------:R-:W3:Y:S01]  /*09c0*/  @!P1 LDC R10, c[0x3][R11+0x4] ;  /* 0x00c001000b0a9b82 */ /* 0x000ee20000000800 */
[----:B------:R-:W-:Y:S01]  /*09d0*/  IADD3 R3, PT, PT, R3, 0x2, RZ ;  /* 0x0000000203037810 */ /* 0x000fe20007ffe0ff */
[----:B--2---:R-:W-:-:S04]  /*09e0*/  @!P0 FFMA R0, R7, R5, R0 ;  /* 0x0000000507008223 */ /* 0x004fc80000000000 */
[----:B---3--:R-:W-:-:S07]  /*09f0*/  @!P1 FFMA R0, R9, R10, R0 ;  /* 0x0000000a09009223 */ /* 0x008fce0000000000 */
.L_x_73:
        /* <DEDUP_REMOVED lines=9> */
[----:B------:R-:W2:Y:S01]  /*0a90*/  LDG.E.CONSTANT R5, desc[UR8][R4.64] ;  /* 0x0000000804057981 */ /* 0x000ea2000c1e9900 */
[----:B------:R-:W-:-:S05]  /*0aa0*/  HFMA2 R6, -RZ, RZ, 0, 4.76837158203125e-06 ;  /* 0x00000050ff067431 */ /* 0x000fca00000001ff */
[----:B------:R-:W-:-:S06]  /*0ab0*/  IMAD R3, R3, 0x4, R6 ;  /* 0x0000000403037824 */ /* 0x000fcc00078e0206 */
[----:B------:R-:W2:Y:S02]  /*0ac0*/  LDC R3, c[0x3][R3] ;  /* 0x00c0000003037b82 */ /* 0x000ea40000000800 */
[----:B--2---:R-:W-:-:S07]  /*0ad0*/  FFMA R0, R5, R3, R0 ;  /* 0x0000000305007223 */ /* 0x004fce0000000000 */
.L_x_74:
[----:B------:R-:W-:Y:S05]  /*0ae0*/  BSYNC.RECONVERGENT B0 ;  /* 0x0000000000007941 */ /* 0x000fea0003800200 */
.L_x_69:
[----:B------:R-:W0:Y:S02]  /*0af0*/  LDC.64 R4, c[0x0][0x388] ;  /* 0x0000e200ff047b82 */ /* 0x000e240000000a00 */
[----:B0-----:R-:W-:-:S05]  /*0b00*/  IMAD.WIDE R2, R2, 0x4, R4 ;  /* 0x0000000402027825 */ /* 0x001fca00078e0204 */
[----:B------:R-:W-:Y:S01]  /*0b10*/  STG.E desc[UR8][R2.64], R0 ;  /* 0x0000000002007986 */ /* 0x000fe2000c101908 */
[----:B------:R-:W-:Y:S05]  /*0b20*/  EXIT ;  /* 0x000000000000794d */ /* 0x000fea0003800000 */
.L_x_75:
        /* <DEDUP_REMOVED lines=13> */
.L_x_119:


//--------------------- .text._Z20conv1d_tiled_cachingIdEvPKT_PS0_ii --------------------------
	.section	.text._Z20conv1d_tiled_cachingIdEvPKT_PS0_ii,"ax",@progbits
	.align	128
        .global         _Z20conv1d_tiled_cachingIdEvPKT_PS0_ii
        .type           _Z20conv1d_tiled_cachingIdEvPKT_PS0_ii,@function
        .size           _Z20conv1d_tiled_cachingIdEvPKT_PS0_ii,(.L_x_120 - _Z20conv1d_tiled_cachingIdEvPKT_PS0_ii)
        .other          _Z20conv1d_tiled_cachingIdEvPKT_PS0_ii,@"STO_CUDA_ENTRY STV_DEFAULT"
_Z20conv1d_tiled_cachingIdEvPKT_PS0_ii:
.text._Z20conv1d_tiled_cachingIdEvPKT_PS0_ii:
        /* <DEDUP_REMOVED lines=12> */
[----:B--2---:R-:W2:Y:S01]  /*00c0*/  LDG.E.64.CONSTANT R2, desc[UR12][R2.64] ;  /* 0x0000000c02027981 */ /* 0x004ea2000c1e9b00 */
[----:B----4-:R-:W-:Y:S01]  /*00d0*/  ULEA UR5, UR6, UR5, 0x18 ;  /* 0x0000000506057291 */ /* 0x010fe2000f8ec0ff */
[----:B------:R-:W-:Y:S01]  /*00e0*/  CS2R R4, SRZ ;  /* 0x0000000000047805 */ /* 0x000fe2000001ff00 */
[----:B-----5:R-:W-:-:S04]  /*00f0*/  UISETP.GE.AND UP0, UPT, UR9, 0x1, UPT ;  /* 0x000000010900788c */ /* 0x020fc8000bf06270 */
[----:B------:R-:W-:-:S05]  /*0100*/  LEA R7, R0, UR5, 0x3 ;  /* 0x0000000500077c11 */ /* 0x000fca000f8e18ff */
[----:B--2---:R0:W-:Y:S01]  /*0110*/  STS.64 [R7], R2 ;  /* 0x0000000207007388 */ /* 0x0041e20000000a00 */
[----:B------:R-:W-:Y:S06]  /*0120*/  BAR.SYNC.DEFER_BLOCKING 0x0 ;  /* 0x0000000000007b1d */ /* 0x000fec0000010000 */
[----:B------:R-:W-:Y:S05]  /*0130*/  BRA.U !UP0, `(.L_x_76) ;  /* 0x0000000508e07547 */ /* 0x000fea000b800000 */
[----:B------:R-:W-:Y:S01]  /*0140*/  UISETP.GE.U32.AND UP0, UPT, UR9, 0x4, UPT ;  /* 0x000000040900788c */ /* 0x000fe2000bf06070 */
[----:B------:R-:W-:Y:S01]  /*0150*/  IMAD.MOV.U32 R9, RZ, RZ, RZ ;  /* 0x000000ffff097224 */ /* 0x000fe200078e00ff */
[----:B------:R-:W-:Y:S01]  /*0160*/  ULEA.HI UR8, UR9, UR9, URZ, 0x1 ;  /* 0x0000000909087291 */ /* 0x000fe2000f8f08ff */
[----:B------:R-:W-:Y:S01]  /*0170*/  CS2R R4, SRZ ;  /* 0x0000000000047805 */ /* 0x000fe2000001ff00 */
[----:B------:R-:W-:Y:S02]  /*0180*/  UIADD3 UR6, UPT, UPT, UR4, UR7, URZ ;  /* 0x0000000704067290 */ /* 0x000fe4000fffe0ff */
[----:B------:R-:W-:Y:S02]  /*0190*/  ULOP3.LUT UR10, UR9, 0x3, URZ, 0xc0, !UPT ;  /* 0x00000003090a7892 */ /* 0x000fe4000f8ec0ff */
[----:B------:R-:W-:Y:S01]  /*01a0*/  USHF.R.S32.HI UR8, URZ, 0x1, UR8 ;  /* 0x00000001ff087899 */ /* 0x000fe20008011408 */
[----:B------:R-:W-:Y:S11]  /*01b0*/  BRA.U !UP0, `(.L_x_77) ;  /* 0x0000000508447547 */ /* 0x000ff6000b800000 */
[----:B0-----:R-:W0:Y:S01]  /*01c0*/  LDC.64 R2, c[0x0][0x380] ;  /* 0x0000e000ff027b82 */ /* 0x001e220000000a00 */
[----:B------:R-:W-:Y:S01]  /*01d0*/  ULOP3.LUT UR7, UR9, 0x7ffffffc, URZ, 0xc0, !UPT ;  /* 0x7ffffffc09077892 */ /* 0x000fe2000f8ec0ff */
[----:B------:R-:W-:Y:S01]  /*01e0*/  VIADD R8, R6, -UR8 ;  /* 0x8000000806087c36 */ /* 0x000fe20008000000 */
[----:B------:R-:W-:Y:S01]  /*01f0*/  CS2R R4, SRZ ;  /* 0x0000000000047805 */ /* 0x000fe2000001ff00 */
[----:B------:R-:W-:Y:S01]  /*0200*/  VIADD R10, R0, -UR8 ;  /* 0x80000008000a7c36 */ /* 0x000fe20008000000 */
[----:B------:R-:W1:Y:S01]  /*0210*/  LDCU UR11, c[0x0][0x390] ;  /* 0x00007200ff0b77ac */ /* 0x000e620008000800 */
[----:B------:R-:W-:Y:S02]  /*0220*/  IMAD.MOV.U32 R11, RZ, RZ, RZ ;  /* 0x000000ffff0b7224 */ /* 0x000fe400078e00ff */
[----:B------:R-:W-:-:S07]  /*0230*/  IMAD.U32 R9, RZ, RZ, UR7 ;  /* 0x00000007ff097e24 */ /* 0x000fce000f8e00ff */
.L_x_89:
[--C-:B------:R-:W-:Y:S01]  /*0240*/  IMAD.IADD R13, R8, 0x1, R11.reuse ;  /* 0x00000001080d7824 */ /* 0x100fe200078e020b */
[----:B------:R-:W-:Y:S01]  /*0250*/  BSSY.RECONVERGENT B0, `(.L_x_78) ;  /* 0x0000016000007945 */ /* 0x000fe20003800200 */
[----:B------:R-:W-:Y:S02]  /*0260*/  IMAD.IADD R7, R10, 0x1, R11 ;  /* 0x000000010a077824 */ /* 0x000fe400078e020b */
[C---:B------:R-:W-:Y:S01]  /*0270*/  VIADD R19, R13.reuse, 0x1 ;  /* 0x000000010d137836 */ /* 0x040fe20000000000 */
[----:B-1----:R-:W-:Y:S01]  /*0280*/  ISETP.GE.AND P0, PT, R13, UR11, PT ;  /* 0x0000000b0d007c0c */ /* 0x002fe2000bf06270 */
[----:B------:R-:W-:Y:S01]  /*0290*/  IMAD.SHL.U32 R12, R11, 0x8, RZ ;  /* 0x000000080b0c7824 */ /* 0x000fe200078e00ff */
[----:B------:R-:W-:Y:S01]  /*02a0*/  LEA R7, R7, UR5, 0x3 ;  /* 0x0000000507077c11 */ /* 0x000fe2000f8e18ff */
[----:B------:R-:W-:Y:S01]  /*02b0*/  VIADD R11, R11, 0x4 ;  /* 0x000000040b0b7836 */ /* 0x000fe20000000000 */
[----:B------:R-:W-:Y:S02]  /*02c0*/  ISETP.LT.OR P0, PT, R13, RZ, P0 ;  /* 0x000000ff0d00720c */ /* 0x000fe40000701670 */
[----:B------:R-:W-:-:S02]  /*02d0*/  ISETP.GE.AND P1, PT, R19, UR11, PT ;  /* 0x0000000b13007c0c */ /* 0x000fc4000bf26270 */
[----:B------:R-:W-:Y:S02]  /*02e0*/  ISETP.NE.AND P2, PT, R11, R9, PT ;  /* 0x000000090b00720c */ /* 0x000fe40003f45270 */
[----:B------:R-:W-:-:S07]  /*02f0*/  ISETP.LT.OR P1, PT, R19, RZ, P1 ;  /* 0x000000ff1300720c */ /* 0x000fce0000f21670 */
[----:B------:R-:W-:Y:S06]  /*0300*/  @P0 BRA `(.L_x_79) ;  /* 0x0000000000280947 */ /* 0x000fec0003800000 */
[----:B------:R-:W-:-:S04]  /*0310*/  ISETP.GE.AND P0, PT, R13, UR6, PT ;  /* 0x000000060d007c0c */ /* 0x000fc8000bf06270 */
[----:B------:R-:W-:-:S13]  /*0320*/  ISETP.LT.OR P0, PT, R13, UR4, P0 ;  /* 0x000000040d007c0c */ /* 0x000fda0008701670 */
[----:B------:R-:W1:Y:S01]  /*0330*/  @!P0 LDS.64 R14, [R7] ;  /* 0x00000000070e8984 */ /* 0x000e620000000a00 */
[----:B------:R-:W1:Y:S02]  /*0340*/  @!P0 LDC.64 R16, c[0x3][R12] ;  /* 0x00c000000c108b82 */ /* 0x000e640000000a00 */
[----:B-1----:R-:W-:Y:S01]  /*0350*/  @!P0 DFMA R4, R14, R16, R4 ;  /* 0x000000100e04822b */ /* 0x002fe20000000004 */
[----:B------:R-:W-:Y:S10]  /*0360*/  @!P0 BRA `(.L_x_79) ;  /* 0x0000000000108947 */ /* 0x000ff40003800000 */
[----:B0-----:R-:W-:-:S06]  /*0370*/  IMAD.WIDE.U32 R14, R13, 0x8, R2 ;  /* 0x000000080d0e7825 */ /* 0x001fcc00078e0002 */
[----:B------:R-:W2:Y:S01]  /*0380*/  LDG.E.64.CONSTANT R14, desc[UR12][R14.64] ;  /* 0x0000000c0e0e7981 */ /* 0x000ea2000c1e9b00 */
[----:B------:R-:W2:Y:S02]  /*0390*/  LDC.64 R16, c[0x3][R12] ;  /* 0x00c000000c107b82 */ /* 0x000ea40000000a00 */
[----:B--2---:R-:W-:-:S11]  /*03a0*/  DFMA R4, R16, R14, R4 ;  /* 0x0000000e1004722b */ /* 0x004fd60000000004 */
.L_x_79:
[----:B------:R-:W-:Y:S05]  /*03b0*/  BSYNC.RECONVERGENT B0 ;  /* 0x0000000000007941 */ /* 0x000fea0003800200 */
.L_x_78:
[----:B------:R-:W-:Y:S04]  /*03c0*/  BSSY.RECONVERGENT B0, `(.L_x_80) ;  /* 0x000000d000007945 */ /* 0x000fe80003800200 */
[----:B------:R-:W-:Y:S05]  /*03d0*/  @P1 BRA `(.L_x_81) ;  /* 0x00000000002c1947 */ /* 0x000fea0003800000 */
[C---:B------:R-:W-:Y:S02]  /*03e0*/  ISETP.GE.AND P0, PT, R19.reuse, UR6, PT ;  /* 0x0000000613007c0c */ /* 0x040fe4000bf06270 */
[----:B------:R-:W-:-:S13]  /*03f0*/  ISETP.GE.AND P1, PT, R19, UR4, PT ;  /* 0x0000000413007c0c */ /* 0x000fda000bf26270 */
[----:B------:R-:W-:Y:S05]  /*0400*/  @!P0 BRA P1, `(.L_x_82) ;  /* 0x0000000000148947 */ /* 0x000fea0000800000 */
[----:B0-----:R-:W-:-:S06]  /*0410*/  IMAD.WIDE.U32 R14, R19, 0x8, R2 ;  /* 0x00000008130e7825 */ /* 0x001fcc00078e0002 */
[----:B------:R-:W2:Y:S01]  /*0420*/  LDG.E.64.CONSTANT R14, desc[UR12][R14.64] ;  /* 0x0000000c0e0e7981 */ /* 0x000ea2000c1e9b00 */
[----:B------:R-:W2:Y:S02]  /*0430*/  LDC.64 R16, c[0x3][R12+0x8] ;  /* 0x00c002000c107b82 */ /* 0x000ea40000000a00 */
[----:B--2---:R-:W-:Y:S01]  /*0440*/  DFMA R4, R14, R16, R4 ;  /* 0x000000100e04722b */ /* 0x004fe20000000004 */
[----:B------:R-:W-:Y:S10]  /*0450*/  BRA `(.L_x_81) ;  /* 0x00000000000c7947 */ /* 0x000ff40003800000 */
.L_x_82:
[----:B------:R-:W1:Y:S01]  /*0460*/  LDS.64 R14, [R7+0x8] ;  /* 0x00000800070e7984 */ /* 0x000e620000000a00 */
[----:B------:R-:W1:Y:S02]  /*0470*/  LDC.64 R16, c[0x3][R12+0x8] ;  /* 0x00c002000c107b82 */ /* 0x000e640000000a00 */
[----:B-1----:R-:W-:-:S11]  /*0480*/  DFMA R4, R16, R14, R4 ;  /* 0x0000000e1004722b */ /* 0x002fd60000000004 */
.L_x_81:
[----:B------:R-:W-:Y:S05]  /*0490*/  BSYNC.RECONVERGENT B0 ;  /* 0x0000000000007941 */ /* 0x000fea0003800200 */
.L_x_80:
        /* <DEDUP_REMOVED lines=13> */
.L_x_85:
[----:B------:R-:W1:Y:S01]  /*0570*/  LDS.64 R14, [R7+0x10] ;  /* 0x00001000070e7984 */ /* 0x000e620000000a00 */
[----:B------:R-:W1:Y:S02]  /*0580*/  LDC.64 R16, c[0x3][R12+0x10] ;  /* 0x00c004000c107b82 */ /* 0x000e640000000a00 */
[----:B-1----:R-:W-:-:S11]  /*0590*/  DFMA R4, R16, R14, R4 ;  /* 0x0000000e1004722b */ /* 0x002fd60000000004 */
.L_x_84:
[----:B------:R-:W-:Y:S05]  /*05a0*/  BSYNC.RECONVERGENT B0 ;  /* 0x0000000000007941 */ /* 0x000fea0003800200 */
.L_x_83:
        /* <DEDUP_REMOVED lines=13> */
.L_x_88:
[----:B------:R-:W1:Y:S01]  /*0680*/  LDS.64 R14, [R7+0x18] ;  /* 0x00001800070e7984 */ /* 0x000e620000000a00 */
[----:B------:R-:W1:Y:S02]  /*0690*/  LDC.64 R12, c[0x3][R12+0x18] ;  /* 0x00c006000c0c7b82 */ /* 0x000e640000000a00 */
[----:B-1----:R-:W-:-:S11]  /*06a0*/  DFMA R4, R12, R14, R4 ;  /* 0x0000000e0c04722b */ /* 0x002fd60000000004 */
.L_x_87:
[----:B------:R-:W-:Y:S05]  /*06b0*/  BSYNC.RECONVERGENT B0 ;  /* 0x0000000000007941 */ /* 0x000fea0003800200 */
.L_x_86:
[----:B------:R-:W-:Y:S05]  /*06c0*/  @P2 BRA `(.L_x_89) ;  /* 0xfffffff800dc2947 */ /* 0x000fea000383ffff */
.L_x_77:
[----:B------:R-:W-:-:S09]  /*06d0*/  UISETP.NE.AND UP0, UPT, UR10, URZ, UPT ;  /* 0x000000ff0a00728c */ /* 0x000fd2000bf05270 */
[----:B------:R-:W-:Y:S05]  /*06e0*/  BRA.U !UP0, `(.L_x_76) ;  /* 0x0000000108747547 */ /* 0x000fea000b800000 */
[----:B------:R-:W1:Y:S01]  /*06f0*/  LDC.64 R10, c[0x0][0x380] ;  /* 0x0000e000ff0a7b82 */ /* 0x000e620000000a00 */
[----:B------:R-:W-:Y:S01]  /*0700*/  IADD3 R0, PT, PT, R0, -UR8, R9 ;  /* 0x8000000800007c10 */ /* 0x000fe2000fffe009 */
[----:B------:R-:W-:Y:S01]  /*0710*/  IMAD.SHL.U32 R12, R9, 0x8, RZ ;  /* 0x00000008090c7824 */ /* 0x000fe200078e00ff */
[----:B------:R-:W2:Y:S02]  /*0720*/  LDCU UR9, c[0x0][0x390] ;  /* 0x00007200ff0977ac */ /* 0x000ea40008000800 */
[C---:B0-----:R-:W-:Y:S01]  /*0730*/  LEA R7, R0.reuse, UR5, 0x3 ;  /* 0x0000000500077c11 */ /* 0x041fe2000f8e18ff */
[----:B------:R-:W-:Y:S01]  /*0740*/  VIADD R13, R0, UR4 ;  /* 0x00000004000d7c36 */ /* 0x000fe20008000000 */
[----:B------:R-:W-:-:S12]  /*0750*/  UIADD3 UR7, UPT, UPT, -UR10, URZ, URZ ;  /* 0x000000ff0a077290 */ /* 0x000fd8000fffe1ff */
.L_x_93:
[C---:B--2---:R-:W-:Y:S01]  /*0760*/  ISETP.GE.AND P0, PT, R13.reuse, UR9, PT ;  /* 0x000000090d007c0c */ /* 0x044fe2000bf06270 */
        /* <DEDUP_REMOVED lines=8> */
[----:B-1----:R-:W-:-:S06]  /*07f0*/  IMAD.WIDE.U32 R2, R13, 0x8, R10 ;  /* 0x000000080d027825 */ /* 0x002fcc00078e000a */
[----:B------:R-:W2:Y:S01]  /*0800*/  LDG.E.64.CONSTANT R2, desc[UR12][R2.64] ;  /* 0x0000000c02027981 */ /* 0x000ea2000c1e9b00 */
[----:B------:R-:W2:Y:S02]  /*0810*/  LDC.64 R8, c[0x3][R12] ;  /* 0x00c000000c087b82 */ /* 0x000ea40000000a00 */
[----:B--2---:R-:W-:Y:S01]  /*0820*/  DFMA R4, R2, R8, R4 ;  /* 0x000000080204722b */ /* 0x004fe20000000004 */
[----:B------:R-:W-:Y:S10]  /*0830*/  BRA `(.L_x_91) ;  /* 0x00000000000c7947 */ /* 0x000ff40003800000 */
.L_x_92:
[----:B------:R-:W0:Y:S01]  /*0840*/  LDS.64 R2, [R7] ;  /* 0x0000000007027984 */ /* 0x000e220000000a00 */
[----:B------:R-:W0:Y:S02]  /*0850*/  LDC.64 R8, c[0x3][R12] ;  /* 0x00c000000c087b82 */ /* 0x000e240000000a00 */
[----:B0-----:R-:W-:-:S11]  /*0860*/  DFMA R4, R8, R2, R4 ;  /* 0x000000020804722b */ /* 0x001fd60000000004 */
.L_x_91:
[----:B------:R-:W-:Y:S05]  /*0870*/  BSYNC.RECONVERGENT B0 ;  /* 0x0000000000007941 */ /* 0x000fea0003800200 */
.L_x_90:
[----:B------:R-:W-:Y:S02]  /*0880*/  VIADD R12, R12, 0x8 ;  /* 0x000000080c0c7836 */ /* 0x000fe40000000000 */
[----:B------:R-:W-:Y:S02]  /*0890*/  VIADD R7, R7, 0x8 ;  /* 0x0000000807077836 */ /* 0x000fe40000000000 */
[----:B------:R-:W-:Y:S01]  /*08a0*/  VIADD R13, R13, 0x1 ;  /* 0x000000010d0d7836 */ /* 0x000fe20000000000 */
[----:B------:R-:W-:Y:S06]  /*08b0*/  BRA.U UP0, `(.L_x_93) ;  /* 0xfffffffd00a87547 */ /* 0x000fec000b83ffff */
.L_x_76:
[----:B0-----:R-:W0:Y:S02]  /*08c0*/  LDC.64 R2, c[0x0][0x388] ;  /* 0x0000e200ff027b82 */ /* 0x001e240000000a00 */
[----:B0-----:R-:W-:-:S05]  /*08d0*/  IMAD.WIDE R6, R6, 0x8, R2 ;  /* 0x0000000806067825 */ /* 0x001fca00078e0202 */
[----:B------:R-:W-:Y:S01]  /*08e0*/  STG.E.64 desc[UR12][R6.64], R4 ;  /* 0x0000000406007986 */ /* 0x000fe2000c101b0c */
[----:B------:R-:W-:Y:S05]  /*08f0*/  EXIT ;  /* 0x000000000000794d */ /* 0x000fea0003800000 */
.L_x_94:
        /* <DEDUP_REMOVED lines=16> */
.L_x_120:


//--------------------- .text._Z12conv1d_tiledIdEvPKT_PS0_ii --------------------------
	.section	.text._Z12conv1d_tiledIdEvPKT_PS0_ii,"ax",@progbits
	.align	128
        .global         _Z12conv1d_tiledIdEvPKT_PS0_ii
        .type           _Z12conv1d_tiledIdEvPKT_PS0_ii,@function
        .size           _Z12conv1d_tiledIdEvPKT_PS0_ii,(.L_x_121 - _Z12conv1d_tiledIdEvPKT_PS0_ii)
        .other          _Z12conv1d_tiledIdEvPKT_PS0_ii,@"STO_CUDA_ENTRY STV_DEFAULT"
_Z12conv1d_tiledIdEvPKT_PS0_ii:
.text._Z12conv1d_tiledIdEvPKT_PS0_ii:
[----:B------:R-:W-:Y:S01]  /*0000*/  LDC R1, c[0x0][0x37c] ;  /* 0x0000df00ff017b82 */ /* 0x000fe20000000800 */
[----:B------:R-:W0:Y:S07]  /*0010*/  S2R R0, SR_TID.X ;  /* 0x0000000000007919 */ /* 0x000e2e0000002100 */
[----:B------:R-:W0:Y:S01]  /*0020*/  S2UR UR6, SR_CTAID.X ;  /* 0x00000000000679c3 */ /* 0x000e220000002500 */
[----:B------:R-:W1:Y:S07]  /*0030*/  LDCU.64 UR12, c[0x0][0x358] ;  /* 0x00006b00ff0c77ac */ /* 0x000e6e0008000a00 */
[----:B------:R-:W0:Y:S08]  /*0040*/  LDC R14, c[0x0][0x360] ;  /* 0x0000d800ff0e7b82 */ /* 0x000e300000000800 */
[----:B------:R-:W2:Y:S08]  /*0050*/  LDC.64 R4, c[0x0][0x380] ;  /* 0x0000e000ff047b82 */ /* 0x000eb00000000a00 */
[----:B------:R-:W3:Y:S01]  /*0060*/  LDC R3, c[0x0][0x394] ;  /* 0x0000e500ff037b82 */ /* 0x000ee20000000800 */
[----:B0-----:R-:W-:-:S04]  /*0070*/  IMAD R2, R14, UR6, R0 ;  /* 0x000000060e027c24 */ /* 0x001fc8000f8e0200 */
[----:B--2---:R-:W-:-:S06]  /*0080*/  IMAD.WIDE.U32 R6, R2, 0x8, R4 ;  /* 0x0000000802067825 */ /* 0x004fcc00078e0004 */
[----:B-1----:R-:W5:Y:S01]  /*0090*/  LDG.E.64.CONSTANT R6, desc[UR12][R6.64] ;  /* 0x0000000c06067981 */ /* 0x002f62000c1e9b00 */
[----:B------:R-:W-:Y:S01]  /*00a0*/  BSSY.RECONVERGENT B0, `(.L_x_95) ;  /* 0x0000013000007945 */ /* 0x000fe20003800200 */
[----:B---3--:R-:W-:-:S04]  /*00b0*/  LEA.HI R8, R3, R3, RZ, 0x1 ;  /* 0x0000000303087211 */ /* 0x008fc800078f08ff */
[----:B------:R-:W-:-:S05]  /*00c0*/  SHF.R.S32.HI R13, RZ, 0x1, R8 ;  /* 0x00000001ff0d7819 */ /* 0x000fca0000011408 */
[----:B------:R-:W-:-:S05]  /*00d0*/  IMAD.IADD R9, R14, 0x1, -R13 ;  /* 0x000000010e097824 */ /* 0x000fca00078e0a0d */
[----:B------:R-:W-:-:S13]  /*00e0*/  ISETP.GE.U32.AND P0, PT, R0, R9, PT ;  /* 0x000000090000720c */ /* 0x000fda0003f06070 */
[----:B------:R-:W-:Y:S05]  /*00f0*/  @!P0 BRA `(.L_x_96) ;  /* 0x0000000000348947 */ /* 0x000fea0003800000 */
[----:B------:R-:W-:-:S04]  /*0100*/  IMAD R9, R14, UR6, -R14 ;  /* 0x000000060e097c24 */ /* 0x000fc8000f8e0a0e */
[----:B------:R-:W-:Y:S01]  /*0110*/  IMAD.IADD R15, R9, 0x1, R0 ;  /* 0x00000001090f7824 */ /* 0x000fe200078e0200 */
[----:B------:R-:W-:-:S04]  /*0120*/  CS2R R8, SRZ ;  /* 0x0000000000087805 */ /* 0x000fc8000001ff00 */
[----:B------:R-:W-:-:S13]  /*0130*/  ISETP.GE.AND P0, PT, R15, RZ, PT ;  /* 0x000000ff0f00720c */ /* 0x000fda0003f06270 */
[----:B------:R-:W0:Y:S02]  /*0140*/  @P0 LDC.64 R10, c[0x0][0x380] ;  /* 0x0000e000ff0a0b82 */ /* 0x000e240000000a00 */
[----:B0-----:R-:W-:-:S05]  /*0150*/  @P0 IMAD.WIDE.U32 R10, R15, 0x8, R10 ;  /* 0x000000080f0a0825 */ /* 0x001fca00078e000a */
[----:B------:R-:W2:Y:S01]  /*0160*/  @P0 LDG.E.64.CONSTANT R8, desc[UR12][R10.64] ;  /* 0x0000000c0a080981 */ /* 0x000ea2000c1e9b00 */
[----:B------:R-:W0:Y:S01]  /*0170*/  S2UR UR5, SR_CgaCtaId ;  /* 0x00000000000579c3 */ /* 0x000e220000008800 */
[----:B------:R-:W-:Y:S01]  /*0180*/  UMOV UR4, 0x400 ;  /* 0x0000040000047882 */ /* 0x000fe20000000000 */
[----:B------:R-:W-:Y:S01]  /*0190*/  IADD3 R12, PT, PT, R13, R0, -R14 ;  /* 0x000000000d0c7210 */ /* 0x000fe20007ffe80e */
[----:B0-----:R-:W-:-:S06]  /*01a0*/  ULEA UR4, UR5, UR4, 0x18 ;  /* 0x0000000405047291 */ /* 0x001fcc000f8ec0ff */
[----:B------:R-:W-:-:S05]  /*01b0*/  LEA R15, R12, UR4, 0x3 ;  /* 0x000000040c0f7c11 */ /* 0x000fca000f8e18ff */
[----:B--2---:R0:W-:Y:S02]  /*01c0*/  STS.64 [R15], R8 ;  /* 0x000000080f007388 */ /* 0x0041e40000000a00 */
.L_x_96:
[----:B------:R-:W-:Y:S05]  /*01d0*/  BSYNC.RECONVERGENT B0 ;  /* 0x0000000000007941 */ /* 0x000fea0003800200 */
.L_x_95:
[----:B------:R-:W1:Y:S01]  /*01e0*/  S2UR UR5, SR_CgaCtaId ;  /* 0x00000000000579c3 */ /* 0x000e620000008800 */
[----:B------:R-:W-:Y:S01]  /*01f0*/  UMOV UR4, 0x400 ;  /* 0x0000040000047882 */ /* 0x000fe20000000000 */
[----:B0-----:R-:W-:Y:S01]  /*0200*/  IMAD.IADD R8, R13, 0x1, R0 ;  /* 0x000000010d087824 */ /* 0x001fe200078e0200 */
[----:B------:R-:W-:Y:S01]  /*0210*/  ISETP.GE.U32.AND P0, PT, R0, R13, PT ;  /* 0x0000000d0000720c */ /* 0x000fe20003f06070 */
[----:B------:R-:W-:Y:S01]  /*0220*/  BSSY.RECONVERGENT B0, `(.L_x_97) ;  /* 0x0000010000007945 */ /* 0x000fe20003800200 */
[----:B-1----:R-:W-:-:S06]  /*0230*/  ULEA UR4, UR5, UR4, 0x18 ;  /* 0x0000000405047291 */ /* 0x002fcc000f8ec0ff */
[----:B------:R-:W-:-:S05]  /*0240*/  LEA R9, R8, UR4, 0x3 ;  /* 0x0000000408097c11 */ /* 0x000fca000f8e18ff */
[----:B-----5:R0:W-:Y:S01]  /*0250*/  STS.64 [R9], R6 ;  /* 0x0000000609007388 */ /* 0x0201e20000000a00 */
[----:B------:R-:W-:Y:S05]  /*0260*/  @P0 BRA `(.L_x_98) ;  /* 0x00000000002c0947 */ /* 0x000fea0003800000 */
[----:B------:R-:W1:Y:S01]  /*0270*/  LDCU UR5, c[0x0][0x390] ;  /* 0x00007200ff0577ac */ /* 0x000e620008000800 */
[----:B------:R-:W-:Y:S01]  /*0280*/  IMAD.IADD R11, R2, 0x1, R14 ;  /* 0x00000001020b7824 */ /* 0x000fe200078e020e */
[----:B------:R-:W-:Y:S01]  /*0290*/  BSSY.RECONVERGENT B1, `(.L_x_99) ;  /* 0x0000007000017945 */ /* 0x000fe20003800200 */
[----:B0-----:R-:W-:Y:S01]  /*02a0*/  IMAD R9, R14, 0x8, R9 ;  /* 0x000000080e097824 */ /* 0x001fe200078e0209 */
[----:B------:R-:W-:Y:S02]  /*02b0*/  CS2R R6, SRZ ;  /* 0x0000000000067805 */ /* 0x000fe4000001ff00 */
[----:B-1----:R-:W-:-:S13]  /*02c0*/  ISETP.GE.AND P0, PT, R11, UR5, PT ;  /* 0x000000050b007c0c */ /* 0x002fda000bf06270 */
[----:B------:R-:W-:Y:S05]  /*02d0*/  @P0 BRA `(.L_x_100) ;  /* 0x0000000000080947 */ /* 0x000fea0003800000 */
[----:B------:R-:W-:-:S05]  /*02e0*/  IMAD.WIDE R4, R11, 0x8, R4 ;  /* 0x000000080b047825 */ /* 0x000fca00078e0204 */
[----:B------:R0:W5:Y:S02]  /*02f0*/  LDG.E.64.CONSTANT R6, desc[UR12][R4.64] ;  /* 0x0000000c04067981 */ /* 0x000164000c1e9b00 */
.L_x_100:
[----:B------:R-:W-:Y:S05]  /*0300*/  BSYNC.RECONVERGENT B1 ;  /* 0x0000000000017941 */ /* 0x000fea0003800200 */
.L_x_99:
[----:B-----5:R1:W-:Y:S02]  /*0310*/  STS.64 [R9], R6 ;  /* 0x0000000609007388 */ /* 0x0203e40000000a00 */
.L_x_98:
[----:B------:R-:W-:Y:S05]  /*0320*/  BSYNC.RECONVERGENT B0 ;  /* 0x0000000000007941 */ /* 0x000fea0003800200 */
.L_x_97:
[----:B------:R-:W-:Y:S01]  /*0330*/  BAR.SYNC.DEFER_BLOCKING 0x0 ;  /* 0x0000000000007b1d */ /* 0x000fe20000010000 */
[----:B------:R-:W-:Y:S02]  /*0340*/  ISETP.GE.AND P0, PT, R3, 0x1, PT ;  /* 0x000000010300780c */ /* 0x000fe40003f06270 */
[----:B01----:R-:W-:-:S11]  /*0350*/  CS2R R6, SRZ ;  /* 0x0000000000067805 */ /* 0x003fd6000001ff00 */
[----:B------:R-:W-:Y:S05]  /*0360*/  @!P0 BRA `(.L_x_101) ;  /* 0x00000004004c8947 */ /* 0x000fea0003800000 */
[C---:B------:R-:W-:Y:S01]  /*0370*/  ISETP.GE.U32.AND P1, PT, R3.reuse, 0x8, PT ;  /* 0x000000080300780c */ /* 0x040fe20003f26070 */
[----:B------:R-:W-:Y:S01]  /*0380*/  IMAD.MOV.U32 R5, RZ, RZ, RZ ;  /* 0x000000ffff057224 */ /* 0x000fe200078e00ff */
[----:B------:R-:W-:Y:S02]  /*0390*/  LOP3.LUT R17, R3, 0x7, RZ, 0xc0, !PT ;  /* 0x0000000703117812 */ /* 0x000fe400078ec0ff */
[----:B------:R-:W-:Y:S02]  /*03a0*/  CS2R R6, SRZ ;  /* 0x0000000000067805 */ /* 0x000fe4000001ff00 */
[----:B------:R-:W-:-:S07]  /*03b0*/  ISETP.NE.AND P0, PT, R17, RZ, PT ;  /* 0x000000ff1100720c */ /* 0x000fce0003f05270 */
[----:B------:R-:W-:Y:S06]  /*03c0*/  @!P1 BRA `(.L_x_102) ;  /* 0x00000000008c9947 */ /* 0x000fec0003800000 */
[----:B------:R-:W-:Y:S02]  /*03d0*/  LEA R4, R0, UR4, 0x3 ;  /* 0x0000000400047c11 */ /* 0x000fe4000f8e18ff */
[----:B------:R-:W-:Y:S02]  /*03e0*/  CS2R R6, SRZ ;  /* 0x0000000000067805 */ /* 0x000fe4000001ff00 */
[----:B------:R-:W-:Y:S01]  /*03f0*/  LOP3.LUT R5, R3, 0x7ffffff8, RZ, 0xc0, !PT ;  /* 0x7ffffff803057812 */ /* 0x000fe200078ec0ff */
[----:B------:R-:W-:Y:S01]  /*0400*/  UMOV UR5, 0x20 ;  /* 0x0000002000057882 */ /* 0x000fe20000000000 */
[----:B------:R-:W-:-:S03]  /*0410*/  VIADD R4, R4, 0x20 ;  /* 0x0000002004047836 */ /* 0x000fc60000000000 */
[----:B------:R-:W-:-:S07]  /*0420*/  IMAD.MOV R16, RZ, RZ, -R5 ;  /* 0x000000ffff107224 */ /* 0x000fce00078e0a05 */
.L_x_103:
[----:B------:R-:W0:Y:S01]  /*0430*/  LDS.64 R18, [R4+-0x20] ;  /* 0xffffe00004127984 */ /* 0x000e220000000a00 */
[----:B------:R-:W0:Y:S01]  /*0440*/  LDCU.64 UR6, c[0x3][UR5+-0x20] ;  /* 0x00fffc00050677ac */ /* 0x000e220008000a00 */
[----:B------:R-:W-:Y:S02]  /*0450*/  VIADD R16, R16, 0x8 ;  /* 0x0000000810107836 */ /* 0x000fe40000000000 */
[----:B------:R-:W1:Y:S01]  /*0460*/  LDS.64 R14, [R4+-0x18] ;  /* 0xffffe800040e7984 */ /* 0x000e620000000a00 */
[----:B------:R-:W1:Y:S02]  /*0470*/  LDCU.64 UR8, c[0x3][UR5+-0x18] ;  /* 0x00fffd00050877ac */ /* 0x000e640008000a00 */
[----:B------:R-:W-:Y:S01]  /*0480*/  ISETP.NE.AND P1, PT, R16, RZ, PT ;  /* 0x000000ff1000720c */ /* 0x000fe20003f25270 */
[----:B------:R-:W2:Y:S01]  /*0490*/  LDS.64 R12, [R4+-0x10] ;  /* 0xfffff000040c7984 */ /* 0x000ea20000000a00 */
[----:B------:R-:W2:Y:S03]  /*04a0*/  LDCU.64 UR10, c[0x3][UR5+-0x10] ;  /* 0x00fffe00050a77ac */ /* 0x000ea60008000a00 */
[----:B------:R-:W3:Y:S04]  /*04b0*/  LDS.64 R8, [R4+-0x8] ;  /* 0xfffff80004087984 */ /* 0x000ee80000000a00 */
[----:B------:R-:W4:Y:S01]  /*04c0*/  LDS.64 R10, [R4] ;  /* 0x00000000040a7984 */ /* 0x000f220000000a00 */
[----:B0-----:R-:W-:Y:S01]  /*04d0*/  DFMA R18, R18, UR6, R6 ;  /* 0x0000000612127c2b */ /* 0x001fe20008000006 */
[----:B------:R-:W3:Y:S02]  /*04e0*/  LDCU.64 UR6, c[0x3][UR5+-0x8] ;  /* 0x00ffff00050677ac */ /* 0x000ee40008000a00 */
[----:B------:R-:W0:Y:S05]  /*04f0*/  LDS.64 R6, [R4+0x8] ;  /* 0x0000080004067984 */ /* 0x000e2a0000000a00 */
[----:B-1----:R-:W-:Y:S01]  /*0500*/  DFMA R18, R14, UR8, R18 ;  /* 0x000000080e127c2b */ /* 0x002fe20008000012 */
[----:B------:R-:W4:Y:S01]  /*0510*/  LDCU.64 UR8, c[0x3][UR5] ;  /* 0x00c00000050877ac */ /* 0x000f220008000a00 */
[----:B------:R-:W1:Y:S06]  /*0520*/  LDS.64 R14, [R4+0x10] ;  /* 0x00001000040e7984 */ /* 0x000e6c0000000a00 */
[----:B--2---:R-:W-:Y:S01]  /*0530*/  DFMA R18, R12, UR10, R18 ;  /* 0x0000000a0c127c2b */ /* 0x004fe20008000012 */
[----:B------:R-:W0:Y:S01]  /*0540*/  LDCU.64 UR10, c[0x3][UR5+0x8] ;  /* 0x00c00100050a77ac */ /* 0x000e220008000a00 */
[----:B------:R2:W5:Y:S06]  /*0550*/  LDS.64 R12, [R4+0x18] ;  /* 0x00001800040c7984 */ /* 0x00056c0000000a00 */
[----:B---3--:R-:W-:Y:S01]  /*0560*/  DFMA R8, R8, UR6, R18 ;  /* 0x0000000608087c2b */ /* 0x008fe20008000012 */
[----:B------:R-:W1:Y:S01]  /*0570*/  LDCU.64 UR6, c[0x3][UR5+0x10] ;  /* 0x00c00200050677ac */ /* 0x000e620008000a00 */
[----:B--2---:R-:W-:-:S06]  /*0580*/  VIADD R4, R4, 0x40 ;  /* 0x0000004004047836 */ /* 0x004fcc0000000000 */
[----:B----4-:R-:W-:Y:S01]  /*0590*/  DFMA R8, R10, UR8, R8 ;  /* 0x000000080a087c2b */ /* 0x010fe20008000008 */
[----:B------:R-:W5:Y:S01]  /*05a0*/  LDCU.64 UR8, c[0x3][UR5+0x18] ;  /* 0x00c00300050877ac */ /* 0x000f620008000a00 */
[----:B------:R-:W-:-:S06]  /*05b0*/  UIADD3 UR5, UPT, UPT, UR5, 0x40, URZ ;  /* 0x0000004005057890 */ /* 0x000fcc000fffe0ff */
[----:B0-----:R-:W-:-:S08]  /*05c0*/  DFMA R6, R6, UR10, R8 ;  /* 0x0000000a06067c2b */ /* 0x001fd00008000008 */
[----:B-1----:R-:W-:-:S08]  /*05d0*/  DFMA R6, R14, UR6, R6 ;  /* 0x000000060e067c2b */ /* 0x002fd00008000006 */
[----:B-----5:R-:W-:Y:S01]  /*05e0*/  DFMA R6, R12, UR8, R6 ;  /* 0x000000080c067c2b */ /* 0x020fe20008000006 */
[----:B------:R-:W-:Y:S10]  /*05f0*/  @P1 BRA `(.L_x_103) ;  /* 0xfffffffc008c1947 */ /* 0x000ff4000383ffff */
.L_x_102:
[----:B------:R-:W-:Y:S05]  /*0600*/  @!P0 BRA `(.L_x_101) ;  /* 0x0000000000a48947 */ /* 0x000fea0003800000 */
[----:B------:R-:W-:Y:S02]  /*0610*/  ISETP.GE.U32.AND P0, PT, R17, 0x4, PT ;  /* 0x000000041100780c */ /* 0x000fe40003f06070 */
[----:B------:R-:W-:-:S04]  /*0620*/  LOP3.LUT R4, R3, 0x3, RZ, 0xc0, !PT ;  /* 0x0000000303047812 */ /* 0x000fc800078ec0ff */
[----:B------:R-:W-:-:S07]  /*0630*/  ISETP.NE.AND P1, PT, R4, RZ, PT ;  /* 0x000000ff0400720c */ /* 0x000fce0003f25270 */
[----:B------:R-:W-:Y:S06]  /*0640*/  @!P0 BRA `(.L_x_104) ;  /* 0x0000000000408947 */ /* 0x000fec0003800000 */
[C---:B------:R-:W-:Y:S02]  /*0650*/  IMAD.IADD R8, R5.reuse, 0x1, R0 ;  /* 0x0000000105087824 */ /* 0x040fe400078e0200 */
[C---:B------:R-:W-:Y:S02]  /*0660*/  IMAD.SHL.U32 R23, R5.reuse, 0x8, RZ ;  /* 0x0000000805177824 */ /* 0x040fe400078e00ff */
[----:B------:R-:W-:Y:S01]  /*0670*/  VIADD R5, R5, 0x4 ;  /* 0x0000000405057836 */ /* 0x000fe20000000000 */
[----:B------:R-:W-:Y:S01]  /*0680*/  LEA R22, R8, UR4, 0x3 ;  /* 0x0000000408167c11 */ /* 0x000fe2000f8e18ff */
[----:B------:R-:W0:Y:S04]  /*0690*/  LDC.64 R20, c[0x3][R23] ;  /* 0x00c0000017147b82 */ /* 0x000e280000000a00 */
[----:B------:R-:W0:Y:S04]  /*06a0*/  LDS.64 R18, [R22] ;  /* 0x0000000016127984 */ /* 0x000e280000000a00 */
[----:B------:R-:W1:Y:S01]  /*06b0*/  LDS.64 R14, [R22+0x8] ;  /* 0x00000800160e7984 */ /* 0x000e620000000a00 */
[----:B------:R-:W1:Y:S03]  /*06c0*/  LDC.64 R16, c[0x3][R23+0x8] ;  /* 0x00c0020017107b82 */ /* 0x000e660000000a00 */
[----:B------:R-:W2:Y:S04]  /*06d0*/  LDS.64 R10, [R22+0x10] ;  /* 0x00001000160a7984 */ /* 0x000ea80000000a00 */
[----:B------:R-:W3:Y:S01]  /*06e0*/  LDS.64 R8, [R22+0x18] ;  /* 0x0000180016087984 */ /* 0x000ee20000000a00 */
[----:B------:R-:W2:Y:S01]  /*06f0*/  LDC.64 R12, c[0x3][R23+0x10] ;  /* 0x00c00400170c7b82 */ /* 0x000ea20000000a00 */
[----:B0-----:R-:W-:-:S07]  /*0700*/  DFMA R18, R18, R20, R6 ;  /* 0x000000141212722b */ /* 0x001fce0000000006 */
[----:B------:R-:W3:Y:S01]  /*0710*/  LDC.64 R6, c[0x3][R23+0x18] ;  /* 0x00c0060017067b82 */ /* 0x000ee20000000a00 */
[----:B-1----:R-:W-:-:S08]  /*0720*/  DFMA R14, R14, R16, R18 ;  /* 0x000000100e0e722b */ /* 0x002fd00000000012 */
[----:B--2---:R-:W-:-:S08]  /*0730*/  DFMA R10, R10, R12, R14 ;  /* 0x0000000c0a0a722b */ /* 0x004fd0000000000e */
[----:B---3--:R-:W-:-:S11]  /*0740*/  DFMA R6, R8, R6, R10 ;  /* 0x000000060806722b */ /* 0x008fd6000000000a */
.L_x_104:
[----:B------:R-:W-:Y:S05]  /*0750*/  @!P1 BRA `(.L_x_101) ;  /* 0x0000000000509947 */ /* 0x000fea0003800000 */
[----:B------:R-:W-:Y:S02]  /*0760*/  ISETP.NE.AND P0, PT, R4, 0x1, PT ;  /* 0x000000010400780c */ /* 0x000fe40003f05270 */
[----:B------:R-:W-:-:S04]  /*0770*/  LOP3.LUT R3, R3, 0x1, RZ, 0xc0, !PT ;  /* 0x0000000103037812 */ /* 0x000fc800078ec0ff */
[----:B------:R-:W-:-:S07]  /*0780*/  ISETP.NE.U32.AND P1, PT, R3, 0x1, PT ;  /* 0x000000010300780c */ /* 0x000fce0003f25070 */
        /* <DEDUP_REMOVED lines=8> */
[----:B------:R-:W1:Y:S01]  /*0810*/  LDC.64 R14, c[0x3][R4+0x8] ;  /* 0x00c00200040e7b82 */ /* 0x000e620000000a00 */
[----:B0-----:R-:W-:-:S08]  /*0820*/  DFMA R6, R8, R10, R6 ;  /* 0x0000000a0806722b */ /* 0x001fd00000000006 */
[----:B-1----:R-:W-:-:S11]  /*0830*/  DFMA R6, R12, R14, R6 ;  /* 0x0000000e0c06722b */ /* 0x002fd60000000006 */
.L_x_105:
[----:B------:R-:W-:Y:S02]  /*0840*/  @!P1 IMAD.IADD R0, R0, 0x1, R5 ;  /* 0x0000000100009824 */ /* 0x000fe400078e0205 */
[----:B------:R-:W-:-:S03]  /*0850*/  @!P1 IMAD.SHL.U32 R5, R5, 0x8, RZ ;  /* 0x0000000805059824 */ /* 0x000fc600078e00ff */
[----:B------:R-:W-:-:S03]  /*0860*/  @!P1 LEA R0, R0, UR4, 0x3 ;  /* 0x0000000400009c11 */ /* 0x000fc6000f8e18ff */
[----:B------:R-:W0:Y:S02]  /*0870*/  @!P1 LDC.64 R4, c[0x3][R5] ;  /* 0x00c0000005049b82 */ /* 0x000e240000000a00 */
[----:B------:R-:W0:Y:S02]  /*0880*/  @!P1 LDS.64 R8, [R0] ;  /* 0x0000000000089984 */ /* 0x000e240000000a00 */
[----:B0-----:R-:W-:-:S11]  /*0890*/  @!P1 DFMA R6, R8, R4, R6 ;  /* 0x000000040806922b */ /* 0x001fd60000000006 */
.L_x_101:
[----:B------:R-:W0:Y:S02]  /*08a0*/  LDC.64 R4, c[0x0][0x388] ;  /* 0x0000e200ff047b82 */ /* 0x000e240000000a00 */
[----:B0-----:R-:W-:-:S05]  /*08b0*/  IMAD.WIDE R2, R2, 0x8, R4 ;  /* 0x0000000802027825 */ /* 0x001fca00078e0204 */
[----:B------:R-:W-:Y:S01]  /*08c0*/  STG.E.64 desc[UR12][R2.64], R6 ;  /* 0x0000000602007986 */ /* 0x000fe2000c101b0c */
[----:B------:R-:W-:Y:S05]  /*08d0*/  EXIT ;  /* 0x000000000000794d */ /* 0x000fea0003800000 */
.L_x_106:
        /* <DEDUP_REMOVED lines=10> */
.L_x_121:


//--------------------- .text._Z6conv1dIdEvPKT_PS0_ii --------------------------
	.section	.text._Z6conv1dIdEvPKT_PS0_ii,"ax",@progbits
	.align	128
        .global         _Z6conv1dIdEvPKT_PS0_ii
        .type           _Z6conv1dIdEvPKT_PS0_ii,@function
        .size           _Z6conv1dIdEvPKT_PS0_ii,(.L_x_122 - _Z6conv1dIdEvPKT_PS0_ii)
        .other          _Z6conv1dIdEvPKT_PS0_ii,@"STO_CUDA_ENTRY STV_DEFAULT"
_Z6conv1dIdEvPKT_PS0_ii:
.text._Z6conv1dIdEvPKT_PS0_ii:
[----:B------:R-:W-:Y:S01]  /*0000*/  LDC R1, c[0x0][0x37c] ;  /* 0x0000df00ff017b82 */ /* 0x000fe20000000800 */
[----:B------:R-:W0:Y:S01]  /*0010*/  S2R R0, SR_TID.X ;  /* 0x0000000000007919 */ /* 0x000e220000002100 */
[----:B------:R-:W1:Y:S06]  /*0020*/  LDCU UR5, c[0x0][0x394] ;  /* 0x00007280ff0577ac */ /* 0x000e6c0008000800 */
[----:B------:R-:W0:Y:S01]  /*0030*/  S2UR UR4, SR_CTAID.X ;  /* 0x00000000000479c3 */ /* 0x000e220000002500 */
[----:B------:R-:W-:Y:S01]  /*0040*/  CS2R R8, SRZ ;  /* 0x0000000000087805 */ /* 0x000fe2000001ff00 */
[----:B------:R-:W2:Y:S06]  /*0050*/  LDCU.64 UR8, c[0x0][0x358] ;  /* 0x00006b00ff0877ac */ /* 0x000eac0008000a00 */
[----:B------:R-:W0:Y:S01]  /*0060*/  LDC R3, c[0x0][0x360] ;  /* 0x0000d800ff037b82 */ /* 0x000e220000000800 */
[----:B-1----:R-:W-:Y:S01]  /*0070*/  UISETP.GE.AND UP0, UPT, UR5, 0x1, UPT ;  /* 0x000000010500788c */ /* 0x002fe2000bf06270 */
[----:B0-----:R-:W-:-:S08]  /*0080*/  IMAD R0, R3, UR4, R0 ;  /* 0x0000000403007c24 */ /* 0x001fd0000f8e0200 */
[----:B--2---:R-:W-:Y:S05]  /*0090*/  BRA.U !UP0, `(.L_x_107) ;  /* 0x0000000908847547 */ /* 0x004fea000b800000 */
[----:B------:R-:W-:Y:S01]  /*00a0*/  UISETP.GE.U32.AND UP0, UPT, UR5, 0x8, UPT ;  /* 0x000000080500788c */ /* 0x000fe2000bf06070 */
[----:B------:R-:W-:Y:S01]  /*00b0*/  IMAD.MOV.U32 R2, RZ, RZ, RZ ;  /* 0x000000ffff027224 */ /* 0x000fe200078e00ff */
[----:B------:R-:W-:Y:S01]  /*00c0*/  ULEA.HI UR4, UR5, UR5, URZ, 0x1 ;  /* 0x0000000505047291 */ /* 0x000fe2000f8f08ff */
[----:B------:R-:W-:Y:S01]  /*00d0*/  CS2R R8, SRZ ;  /* 0x0000000000087805 */ /* 0x000fe2000001ff00 */
[----:B------:R-:W-:Y:S02]  /*00e0*/  ULOP3.LUT UR6, UR5, 0x7, URZ, 0xc0, !UPT ;  /* 0x0000000705067892 */ /* 0x000fe4000f8ec0ff */
[----:B------:R-:W-:Y:S02]  /*00f0*/  USHF.R.S32.HI UR4, URZ, 0x1, UR4 ;  /* 0x00000001ff047899 */ /* 0x000fe40008011404 */
[----:B------:R-:W-:-:S04]  /*0100*/  UISETP.NE.AND UP1, UPT, UR6, URZ, UPT ;  /* 0x000000ff0600728c */ /* 0x000fc8000bf25270 */
[----:B------:R-:W-:Y:S01]  /*0110*/  VIADD R3, R0, -UR4 ;  /* 0x8000000400037c36 */ /* 0x000fe20008000000 */
[----:B------:R-:W-:Y:S06]  /*0120*/  BRA.U !UP0, `(.L_x_108) ;  /* 0x0000000508247547 */ /* 0x000fec000b800000 */
[----:B------:R-:W-:Y:S01]  /*0130*/  ULOP3.LUT UR4, UR5, 0x7ffffff8, URZ, 0xc0, !UPT ;  /* 0x7ffffff805047892 */ /* 0x000fe2000f8ec0ff */
[----:B------:R-:W-:Y:S01]  /*0140*/  IMAD.MOV.U32 R4, RZ, RZ, RZ ;  /* 0x000000ffff047224 */ /* 0x000fe200078e00ff */
[----:B------:R-:W-:Y:S01]  /*0150*/  CS2R R8, SRZ ;  /* 0x0000000000087805 */ /* 0x000fe2000001ff00 */
[----:B------:R-:W0:Y:S03]  /*0160*/  LDCU UR7, c[0x0][0x390] ;  /* 0x00007200ff0777ac */ /* 0x000e260008000800 */
[----:B------:R-:W-:-:S07]  /*0170*/  IMAD.U32 R2, RZ, RZ, UR4 ;  /* 0x00000004ff027e24 */ /* 0x000fce000f8e00ff */
.L_x_109:
[----:B------:R-:W-:-:S04]  /*0180*/  IADD3 R7, PT, PT, R3, R4, RZ ;  /* 0x0000000403077210 */ /* 0x000fc80007ffe0ff */
[----:B0-----:R-:W-:-:S04]  /*0190*/  ISETP.GE.AND P6, PT, R7, UR7, PT ;  /* 0x0000000707007c0c */ /* 0x001fc8000bfc6270 */
[----:B------:R-:W-:-:S13]  /*01a0*/  ISETP.LT.OR P6, PT, R7, RZ, P6 ;  /* 0x000000ff0700720c */ /* 0x000fda00037c1670 */
[----:B------:R-:W0:Y:S02]  /*01b0*/  @!P6 LDC.64 R20, c[0x0][0x380] ;  /* 0x0000e000ff14eb82 */ /* 0x000e240000000a00 */
[----:B0-----:R-:W-:-:S06]  /*01c0*/  @!P6 IMAD.WIDE.U32 R20, R7, 0x8, R20 ;  /* 0x000000080714e825 */ /* 0x001fcc00078e0014 */
[----:B------:R-:W2:Y:S01]  /*01d0*/  @!P6 LDG.E.64.CONSTANT R20, desc[UR8][R20.64] ;  /* 0x000000081414e981 */ /* 0x000ea2000c1e9b00 */
[C---:B------:R-:W-:Y:S01]  /*01e0*/  VIADD R13, R7.reuse, 0x1 ;  /* 0x00000001070d7836 */ /* 0x040fe20000000000 */
[C---:B------:R-:W-:Y:S01]  /*01f0*/  IADD3 R15, PT, PT, R7.reuse, 0x4, RZ ;  /* 0x00000004070f7810 */ /* 0x040fe20007ffe0ff */
[C---:B------:R-:W-:Y:S02]  /*0200*/  VIADD R29, R7.reuse, 0x2 ;  /* 0x00000002071d7836 */ /* 0x040fe40000000000 */
[----:B------:R-:W-:Y:S01]  /*0210*/  VIADD R27, R7, 0x3 ;  /* 0x00000003071b7836 */ /* 0x000fe20000000000 */
[----:B------:R-:W-:Y:S01]  /*0220*/  ISETP.GE.AND P5, PT, R13, UR7, PT ;  /* 0x000000070d007c0c */ /* 0x000fe2000bfa6270 */
[----:B------:R-:W-:Y:S01]  /*0230*/  IMAD.SHL.U32 R6, R4, 0x8, RZ ;  /* 0x0000000804067824 */ /* 0x000fe200078e00ff */
[----:B------:R-:W-:Y:S01]  /*0240*/  ISETP.GE.AND P4, PT, R29, UR7, PT ;  /* 0x000000071d007c0c */ /* 0x000fe2000bf86270 */
[----:B------:R-:W-:Y:S01]  /*0250*/  VIADD R5, R7, 0x5 ;  /* 0x0000000507057836 */ /* 0x000fe20000000000 */
[----:B------:R-:W-:Y:S01]  /*0260*/  ISETP.LT.OR P5, PT, R13, RZ, P5 ;  /* 0x000000ff0d00720c */ /* 0x000fe20002fa1670 */
[----:B------:R-:W2:Y:S01]  /*0270*/  @!P6 LDC.64 R18, c[0x3][R6] ;  /* 0x00c000000612eb82 */ /* 0x000ea20000000a00 */
[----:B------:R-:W-:Y:S01]  /*0280*/  ISETP.LT.OR P4, PT, R29, RZ, P4 ;  /* 0x000000ff1d00720c */ /* 0x000fe20002781670 */
[----:B------:R-:W-:Y:S01]  /*0290*/  VIADD R25, R7, 0x6 ;  /* 0x0000000607197836 */ /* 0x000fe20000000000 */
[----:B------:R-:W-:-:S02]  /*02a0*/  ISETP.GE.AND P3, PT, R27, UR7, PT ;  /* 0x000000071b007c0c */ /* 0x000fc4000bf66270 */
[----:B------:R-:W-:Y:S02]  /*02b0*/  ISETP.GE.AND P2, PT, R15, UR7, PT ;  /* 0x000000070f007c0c */ /* 0x000fe4000bf46270 */
[----:B------:R-:W-:Y:S02]  /*02c0*/  ISETP.LT.OR P3, PT, R27, RZ, P3 ;  /* 0x000000ff1b00720c */ /* 0x000fe40001f61670 */
[----:B------:R-:W-:Y:S02]  /*02d0*/  ISETP.LT.OR P2, PT, R15, RZ, P2 ;  /* 0x000000ff0f00720c */ /* 0x000fe40001741670 */
[C---:B------:R-:W-:Y:S01]  /*02e0*/  ISETP.GE.AND P1, PT, R5.reuse, UR7, PT ;  /* 0x0000000705007c0c */ /* 0x040fe2000bf26270 */
[----:B------:R-:W0:Y:S03]  /*02f0*/  @!P5 LDC.64 R16, c[0x0][0x380] ;  /* 0x0000e000ff10db82 */ /* 0x000e260000000a00 */
[----:B------:R-:W-:-:S05]  /*0300*/  ISETP.LT.OR P1, PT, R5, RZ, P1 ;  /* 0x000000ff0500720c */ /* 0x000fca0000f21670 */
[----:B------:R-:W1:Y:S01]  /*0310*/  @!P4 LDC.64 R10, c[0x0][0x380] ;  /* 0x0000e000ff0acb82 */ /* 0x000e620000000a00 */
[----:B------:R-:W-:-:S07]  /*0320*/  ISETP.GE.AND P0, PT, R25, UR7, PT ;  /* 0x0000000719007c0c */ /* 0x000fce000bf06270 */
[----:B------:R-:W3:Y:S01]  /*0330*/  @!P2 LDC.64 R22, c[0x0][0x380] ;  /* 0x0000e000ff16ab82 */ /* 0x000ee20000000a00 */
[----:B0-----:R-:W-:-:S07]  /*0340*/  @!P5 IMAD.WIDE.U32 R16, R13, 0x8, R16 ;  /* 0x000000080d10d825 */ /* 0x001fce00078e0010 */
[----:B------:R-:W0:Y:S01]  /*0350*/  @!P3 LDC.64 R12, c[0x0][0x380] ;  /* 0x0000e000ff0cbb82 */ /* 0x000e220000000a00 */
[----:B------:R-:W4:Y:S01]  /*0360*/  @!P5 LDG.E.64.CONSTANT R16, desc[UR8][R16.64] ;  /* 0x000000081010d981 */ /* 0x000f22000c1e9b00 */
[----:B------:R-:W-:Y:S01]  /*0370*/  ISETP.LT.OR P0, PT, R25, RZ, P0 ;  /* 0x000000ff1900720c */ /* 0x000fe20000701670 */
[----:B-1----:R-:W-:Y:S01]  /*0380*/  @!P4 IMAD.WIDE.U32 R10, R29, 0x8, R10 ;  /* 0x000000081d0ac825 */ /* 0x002fe200078e000a */
[----:B------:R-:W-:-:S05]  /*0390*/  IADD3 R7, PT, PT, R7, 0x7, RZ ;  /* 0x0000000707077810 */ /* 0x000fca0007ffe0ff */
[----:B------:R-:W5:Y:S01]  /*03a0*/  @!P4 LDG.E.64.CONSTANT R10, desc[UR8][R10.64] ;  /* 0x000000080a0ac981 */ /* 0x000f62000c1e9b00 */
[----:B---3--:R-:W-:-:S06]  /*03b0*/  @!P2 IMAD.WIDE.U32 R22, R15, 0x8, R22 ;  /* 0x000000080f16a825 */ /* 0x008fcc00078e0016 */
[----:B------:R-:W3:Y:S01]  /*03c0*/  @!P2 LDG.E.64.CONSTANT R22, desc[UR8][R22.64] ;  /* 0x000000081616a981 */ /* 0x000ee2000c1e9b00 */
[----:B0-----:R-:W-:-:S06]  /*03d0*/  @!P3 IMAD.WIDE.U32 R12, R27, 0x8, R12 ;  /* 0x000000081b0cb825 */ /* 0x001fcc00078e000c */
[----:B------:R-:W3:Y:S01]  /*03e0*/  @!P3 LDG.E.64.CONSTANT R12, desc[UR8][R12.64] ;  /* 0x000000080c0cb981 */ /* 0x000ee2000c1e9b00 */
[----:B--2---:R-:W-:Y:S01]  /*03f0*/  @!P6 DFMA R8, R20, R18, R8 ;  /* 0x000000121408e22b */ /* 0x004fe20000000008 */
[C---:B------:R-:W-:Y:S01]  /*0400*/  ISETP.GE.AND P6, PT, R7.reuse, UR7, PT ;  /* 0x0000000707007c0c */ /* 0x040fe2000bfc6270 */
[----:B------:R-:W0:Y:S03]  /*0410*/  @!P1 LDC.64 R20, c[0x0][0x380] ;  /* 0x0000e000ff149b82 */ /* 0x000e260000000a00 */
[----:B------:R-:W-:-:S05]  /*0420*/  ISETP.LT.OR P6, PT, R7, RZ, P6 ;  /* 0x000000ff0700720c */ /* 0x000fca00037c1670 */
[----:B------:R-:W1:Y:S08]  /*0430*/  @!P0 LDC.64 R18, c[0x0][0x380] ;  /* 0x0000e000ff128b82 */ /* 0x000e700000000a00 */
[----:B------:R-:W2:Y:S01]  /*0440*/  @!P6 LDC.64 R14, c[0x0][0x380] ;  /* 0x0000e000ff0eeb82 */ /* 0x000ea20000000a00 */
[----:B0-----:R-:W-:-:S06]  /*0450*/  @!P1 IMAD.WIDE.U32 R20, R5, 0x8, R20 ;  /* 0x0000000805149825 */ /* 0x001fcc00078e0014 */
[----:B------:R-:W3:Y:S01]  /*0460*/  @!P1 LDG.E.64.CONSTANT R20, desc[UR8][R20.64] ;  /* 0x0000000814149981 */ /* 0x000ee2000c1e9b00 */
[----:B-1----:R-:W-:-:S06]  /*0470*/  @!P0 IMAD.WIDE.U32 R18, R25, 0x8, R18 ;  /* 0x0000000819128825 */ /* 0x002fcc00078e0012 */
[----:B------:R-:W3:Y:S01]  /*0480*/  @!P0 LDG.E.64.CONSTANT R18, desc[UR8][R18.64] ;  /* 0x0000000812128981 */ /* 0x000ee2000c1e9b00 */
[----:B--2---:R-:W-:-:S06]  /*0490*/  @!P6 IMAD.WIDE.U32 R14, R7, 0x8, R14 ;  /* 0x00000008070ee825 */ /* 0x004fcc00078e000e */
[----:B------:R-:W2:Y:S01]  /*04a0*/  @!P6 LDG.E.64.CONSTANT R14, desc[UR8][R14.64] ;  /* 0x000000080e0ee981 */ /* 0x000ea2000c1e9b00 */
[----:B------:R-:W4:Y:S08]  /*04b0*/  @!P5 LDC.64 R26, c[0x3][R6+0x8] ;  /* 0x00c00200061adb82 */ /* 0x000f300000000a00 */
[----:B------:R-:W5:Y:S01]  /*04c0*/  @!P4 LDC.64 R24, c[0x3][R6+0x10] ;  /* 0x00c004000618cb82 */ /* 0x000f620000000a00 */
[----:B----4-:R-:W-:-:S07]  /*04d0*/  @!P5 DFMA R8, R16, R26, R8 ;  /* 0x0000001a1008d22b */ /* 0x010fce0000000008 */
[----:B------:R-:W3:Y:S08]  /*04e0*/  @!P3 LDC.64 R26, c[0x3][R6+0x18] ;  /* 0x00c00600061abb82 */ /* 0x000ef00000000a00 */
[----:B------:R-:W0:Y:S01]  /*04f0*/  @!P2 LDC.64 R16, c[0x3][R6+0x20] ;  /* 0x00c008000610ab82 */ /* 0x000e220000000a00 */
[----:B-----5:R-:W-:-:S07]  /*0500*/  @!P4 DFMA R8, R10, R24, R8 ;  /* 0x000000180a08c22b */ /* 0x020fce0000000008 */
[----:B------:R-:W1:Y:S01]  /*0510*/  @!P1 LDC.64 R10, c[0x3][R6+0x28] ;  /* 0x00c00a00060a9b82 */ /* 0x000e620000000a00 */
[----:B---3--:R-:W-:-:S07]  /*0520*/  @!P3 DFMA R8, R12, R26, R8 ;  /* 0x0000001a0c08b22b */ /* 0x008fce0000000008 */
[----:B------:R-:W3:Y:S01]  /*0530*/  @!P0 LDC.64 R12, c[0x3][R6+0x30] ;  /* 0x00c00c00060c8b82 */ /* 0x000ee20000000a00 */
[----:B0-----:R-:W-:-:S07]  /*0540*/  @!P2 DFMA R8, R22, R16, R8 ;  /* 0x000000101608a22b */ /* 0x001fce0000000008 */
[----:B------:R-:W2:Y:S01]  /*0550*/  @!P6 LDC.64 R16, c[0x3][R6+0x38] ;  /* 0x00c00e000610eb82 */ /* 0x000ea20000000a00 */
[----:B------:R-:W-:Y:S01]  /*0560*/  VIADD R4, R4, 0x8 ;  /* 0x0000000804047836 */ /* 0x000fe20000000000 */
[----:B-1----:R-:W-:-:S08]  /*0570*/  @!P1 DFMA R8, R20, R10, R8 ;  /* 0x0000000a1408922b */ /* 0x002fd00000000008 */
[----:B---3--:R-:W-:Y:S01]  /*0580*/  @!P0 DFMA R8, R18, R12, R8 ;  /* 0x0000000c1208822b */ /* 0x008fe20000000008 */
[----:B------:R-:W-:-:S07]  /*0590*/  ISETP.NE.AND P0, PT, R4, R2, PT ;  /* 0x000000020400720c */ /* 0x000fce0003f05270 */
[----:B--2---:R-:W-:-:S06]  /*05a0*/  @!P6 DFMA R8, R14, R16, R8 ;  /* 0x000000100e08e22b */ /* 0x004fcc0000000008 */
[----:B------:R-:W-:Y:S05]  /*05b0*/  @P0 BRA `(.L_x_109) ;  /* 0xfffffff800f00947 */ /* 0x000fea000383ffff */
.L_x_108:
        /* <DEDUP_REMOVED lines=9> */
[C---:B------:R-:W-:Y:S01]  /*0650*/  IADD3 R17, PT, PT, R13.reuse, 0x2, RZ ;  /* 0x000000020d117810 */ /* 0x040fe20007ffe0ff */
[C---:B------:R-:W-:Y:S01]  /*0660*/  VIADD R19, R13.reuse, 0x3 ;  /* 0x000000030d137836 */ /* 0x040fe20000000000 */
[----:B0-----:R-:W-:Y:S02]  /*0670*/  ISETP.GE.AND P0, PT, R13, UR6, PT ;  /* 0x000000060d007c0c */ /* 0x001fe4000bf06270 */
[----:B------:R-:W-:Y:S02]  /*0680*/  ISETP.GE.AND P1, PT, R15, UR6, PT ;  /* 0x000000060f007c0c */ /* 0x000fe4000bf26270 */
[----:B------:R-:W-:Y:S02]  /*0690*/  ISETP.LT.OR P0, PT, R13, RZ, P0 ;  /* 0x000000ff0d00720c */ /* 0x000fe40000701670 */
[----:B------:R-:W-:Y:S02]  /*06a0*/  ISETP.LT.OR P1, PT, R15, RZ, P1 ;  /* 0x000000ff0f00720c */ /* 0x000fe40000f21670 */
[----:B------:R-:W-:-:S02]  /*06b0*/  ISETP.GE.AND P2, PT, R17, UR6, PT ;  /* 0x0000000611007c0c */ /* 0x000fc4000bf46270 */
[----:B------:R-:W-:Y:S02]  /*06c0*/  ISETP.GE.AND P3, PT, R19, UR6, PT ;  /* 0x0000000613007c0c */ /* 0x000fe4000bf66270 */
[----:B------:R-:W-:Y:S02]  /*06d0*/  ISETP.LT.OR P2, PT, R17, RZ, P2 ;  /* 0x000000ff1100720c */ /* 0x000fe40001741670 */
[----:B------:R-:W-:-:S03]  /*06e0*/  ISETP.LT.OR P3, PT, R19, RZ, P3 ;  /* 0x000000ff1300720c */ /* 0x000fc60001f61670 */
[----:B------:R-:W0:Y:S08]  /*06f0*/  @!P0 LDC.64 R4, c[0x0][0x380] ;  /* 0x0000e000ff048b82 */ /* 0x000e300000000a00 */
[----:B------:R-:W1:Y:S08]  /*0700*/  @!P1 LDC.64 R6, c[0x0][0x380] ;  /* 0x0000e000ff069b82 */ /* 0x000e700000000a00 */
[----:B------:R-:W2:Y:S01]  /*0710*/  @!P2 LDC.64 R10, c[0x0][0x380] ;  /* 0x0000e000ff0aab82 */ /* 0x000ea20000000a00 */
[----:B0-----:R-:W-:-:S07]  /*0720*/  @!P0 IMAD.WIDE.U32 R4, R13, 0x8, R4 ;  /* 0x000000080d048825 */ /* 0x001fce00078e0004 */
[----:B------:R-:W0:Y:S01]  /*0730*/  @!P3 LDC.64 R12, c[0x0][0x380] ;  /* 0x0000e000ff0cbb82 */ /* 0x000e220000000a00 */
[----:B------:R-:W3:Y:S01]  /*0740*/  @!P0 LDG.E.64.CONSTANT R4, desc[UR8][R4.64] ;  /* 0x0000000804048981 */ /* 0x000ee2000c1e9b00 */
[----:B-1----:R-:W-:-:S06]  /*0750*/  @!P1 IMAD.WIDE.U32 R6, R15, 0x8, R6 ;  /* 0x000000080f069825 */ /* 0x002fcc00078e0006 */
[----:B------:R-:W4:Y:S01]  /*0760*/  @!P1 LDG.E.64.CONSTANT R6, desc[UR8][R6.64] ;  /* 0x0000000806069981 */ /* 0x000f22000c1e9b00 */
[----:B--2---:R-:W-:-:S06]  /*0770*/  @!P2 IMAD.WIDE.U32 R10, R17, 0x8, R10 ;  /* 0x00000008110aa825 */ /* 0x004fcc00078e000a */
[----:B------:R-:W2:Y:S01]  /*0780*/  @!P2 LDG.E.64.CONSTANT R10, desc[UR8][R10.64] ;  /* 0x000000080a0aa981 */ /* 0x000ea2000c1e9b00 */
[----:B0-----:R-:W-:-:S06]  /*0790*/  @!P3 IMAD.WIDE.U32 R18, R19, 0x8, R12 ;  /* 0x000000081312b825 */ /* 0x001fcc00078e000c */
[----:B------:R-:W5:Y:S01]  /*07a0*/  @!P3 LDG.E.64.CONSTANT R18, desc[UR8][R18.64] ;  /* 0x000000081212b981 */ /* 0x000f62000c1e9b00 */
[C---:B------:R-:W-:Y:S02]  /*07b0*/  IMAD.SHL.U32 R20, R2.reuse, 0x8, RZ ;  /* 0x0000000802147824 */ /* 0x040fe400078e00ff */
[----:B------:R-:W-:Y:S02]  /*07c0*/  VIADD R2, R2, 0x4 ;  /* 0x0000000402027836 */ /* 0x000fe40000000000 */
[----:B------:R-:W3:Y:S08]  /*07d0*/  @!P0 LDC.64 R12, c[0x3][R20] ;  /* 0x00c00000140c8b82 */ /* 0x000ef00000000a00 */
[----:B------:R-:W4:Y:S08]  /*07e0*/  @!P1 LDC.64 R14, c[0x3][R20+0x8] ;  /* 0x00c00200140e9b82 */ /* 0x000f300000000a00 */
[----:B------:R-:W2:Y:S01]  /*07f0*/  @!P2 LDC.64 R16, c[0x3][R20+0x10] ;  /* 0x00c004001410ab82 */ /* 0x000ea20000000a00 */
[----:B---3--:R-:W-:-:S07]  /*0800*/  @!P0 DFMA R8, R4, R12, R8 ;  /* 0x0000000c0408822b */ /* 0x008fce0000000008 */
[----:B------:R-:W5:Y:S01]  /*0810*/  @!P3 LDC.64 R4, c[0x3][R20+0x18] ;  /* 0x00c006001404bb82 */ /* 0x000f620000000a00 */
[----:B----4-:R-:W-:-:S08]  /*0820*/  @!P1 DFMA R8, R6, R14, R8 ;  /* 0x0000000e0608922b */ /* 0x010fd00000000008 */
[----:B--2---:R-:W-:-:S08]  /*0830*/  @!P2 DFMA R8, R10, R16, R8 ;  /* 0x000000100a08a22b */ /* 0x004fd00000000008 */
[----:B-----5:R-:W-:-:S11]  /*0840*/  @!P3 DFMA R8, R18, R4, R8 ;  /* 0x000000041208b22b */ /* 0x020fd60000000008 */
.L_x_110:
        /* <DEDUP_REMOVED lines=15> */
[----:B------:R-:W2:Y:S01]  /*0940*/  @!P0 LDG.E.64.CONSTANT R4, desc[UR8][R4.64] ;  /* 0x0000000804048981 */ /* 0x000ea2000c1e9b00 */
[----:B-1----:R-:W-:-:S06]  /*0950*/  @!P1 IMAD.WIDE.U32 R10, R7, 0x8, R10 ;  /* 0x00000008070a9825 */ /* 0x002fcc00078e000a */
[----:B------:R-:W3:Y:S01]  /*0960*/  @!P1 LDG.E.64.CONSTANT R10, desc[UR8][R10.64] ;  /* 0x000000080a0a9981 */ /* 0x000ee2000c1e9b00 */
[C---:B------:R-:W-:Y:S02]  /*0970*/  IMAD.SHL.U32 R14, R2.reuse, 0x8, RZ ;  /* 0x00000008020e7824 */ /* 0x040fe400078e00ff */
[----:B------:R-:W-:Y:S02]  /*0980*/  VIADD R2, R2, 0x2 ;  /* 0x0000000202027836 */ /* 0x000fe40000000000 */
[----:B------:R-:W2:Y:S08]  /*0990*/  @!P0 LDC.64 R6, c[0x3][R14] ;  /* 0x00c000000e068b82 */ /* 0x000eb00000000a00 */
[----:B------:R-:W3:Y:S01]  /*09a0*/  @!P1 LDC.64 R12, c[0x3][R14+0x8] ;  /* 0x00c002000e0c9b82 */ /* 0x000ee20000000a00 */
[----:B--2---:R-:W-:-:S08]  /*09b0*/  @!P0 DFMA R8, R4, R6, R8 ;  /* 0x000000060408822b */ /* 0x004fd00000000008 */
[----:B---3--:R-:W-:-:S11]  /*09c0*/  @!P1 DFMA R8, R10, R12, R8 ;  /* 0x0000000c0a08922b */ /* 0x008fd60000000008 */
.L_x_111:
[----:B------:R-:W-:Y:S05]  /*09d0*/  BRA.U UP1, `(.L_x_107) ;  /* 0x0000000101347547 */ /* 0x000fea000b800000 */
[----:B------:R-:W0:Y:S01]  /*09e0*/  LDCU UR4, c[0x0][0x390] ;  /* 0x00007200ff0477ac */ /* 0x000e220008000800 */
[----:B------:R-:W-:Y:S01]  /*09f0*/  IADD3 R3, PT, PT, R3, R2, RZ ;  /* 0x0000000203037210 */ /* 0x000fe20007ffe0ff */
[----:B------:R-:W-:Y:S03]  /*0a00*/  BSSY.RECONVERGENT B0, `(.L_x_107) ;  /* 0x000000a000007945 */ /* 0x000fe60003800200 */
[----:B0-----:R-:W-:-:S04]  /*0a10*/  ISETP.GE.AND P0, PT, R3, UR4, PT ;  /* 0x0000000403007c0c */ /* 0x001fc8000bf06270 */
[----:B------:R-:W-:-:S13]  /*0a20*/  ISETP.LT.OR P0, PT, R3, RZ, P0 ;  /* 0x000000ff0300720c */ /* 0x000fda0000701670 */
[----:B------:R-:W-:Y:S05]  /*0a30*/  @P0 BRA `(.L_x_112) ;  /* 0x0000000000180947 */ /* 0x000fea0003800000 */
[----:B------:R-:W0:Y:S02]  /*0a40*/  LDC.64 R4, c[0x0][0x380] ;  /* 0x0000e000ff047b82 */ /* 0x000e240000000a00 */
[----:B0-----:R-:W-:-:S06]  /*0a50*/  IMAD.WIDE.U32 R4, R3, 0x8, R4 ;  /* 0x0000000803047825 */ /* 0x001fcc00078e0004 */
[----:B------:R-:W2:Y:S01]  /*0a60*/  LDG.E.64.CONSTANT R4, desc[UR8][R4.64] ;  /* 0x0000000804047981 */ /* 0x000ea2000c1e9b00 */
[----:B------:R-:W-:-:S06]  /*0a70*/  IMAD.SHL.U32 R2, R2, 0x8, RZ ;  /* 0x0000000802027824 */ /* 0x000fcc00078e00ff */
[----:B------:R-:W2:Y:S02]  /*0a80*/  LDC.64 R2, c[0x3][R2] ;  /* 0x00c0000002027b82 */ /* 0x000ea40000000a00 */
[----:B--2---:R-:W-:-:S11]  /*0a90*/  DFMA R8, R4, R2, R8 ;  /* 0x000000020408722b */ /* 0x004fd60000000008 */
.L_x_112:
[----:B------:R-:W-:Y:S05]  /*0aa0*/  BSYNC.RECONVERGENT B0 ;  /* 0x0000000000007941 */ /* 0x000fea0003800200 */
.L_x_107:
[----:B------:R-:W0:Y:S02]  /*0ab0*/  LDC.64 R2, c[0x0][0x388] ;  /* 0x0000e200ff027b82 */ /* 0x000e240000000a00 */
[----:B0-----:R-:W-:-:S05]  /*0ac0*/  IMAD.WIDE R2, R0, 0x8, R2 ;  /* 0x0000000800027825 */ /* 0x001fca00078e0202 */
[----:B------:R-:W-:Y:S01]  /*0ad0*/  STG.E.64 desc[UR8][R2.64], R8 ;  /* 0x0000000802007986 */ /* 0x000fe2000c101b08 */
[----:B------:R-:W-:Y:S05]  /*0ae0*/  EXIT ;  /* 0x000000000000794d */ /* 0x000fea0003800000 */
.L_x_113:
        /* <DEDUP_REMOVED lines=9> */
.L_x_122:


//--------------------- .nv.shared._Z20conv1d_tiled_cachingIsEvPKT_PS0_ii --------------------------
	.section	.nv.shared._Z20conv1d_tiled_cachingIsEvPKT_PS0_ii,"aw",@nobits
	.sectionflags	@""
	.align	2
.nv.shared._Z20conv1d_tiled_cachingIsEvPKT_PS0_ii:
	.zero		1536


//--------------------- .nv.shared.reserved.0     --------------------------
	.section	.nv.shared.reserved.0,"aw",@nobits
	.weak		__nv_reservedSMEM_offset_0_alias
	.size		__nv_reservedSMEM_offset_0_alias, 0, 64
	.other		__nv_reservedSMEM_offset_0_alias,@"STO_CUDA_RESERVED_SHARED STV_DEFAULT"
__nv_reservedSMEM_offset_0_alias:
	.zero		0
	.zero		64


//--------------------- .nv.shared._Z12conv1d_tiledIsEvPKT_PS0_ii --------------------------
	.section	.nv.shared._Z12conv1d_tiledIsEvPKT_PS0_ii,"aw",@nobits
	.sectionflags	@""
	.align	2
.nv.shared._Z12conv1d_tiledIsEvPKT_PS0_ii:
	.zero		1554


//--------------------- .nv.shared._Z20conv1d_tiled_cachingIfEvPKT_PS0_ii --------------------------
	.section	.nv.shared._Z20conv1d_tiled_cachingIfEvPKT_PS0_ii,"aw",@nobits
	.sectionflags	@""
	.align	4
.nv.shared._Z20conv1d_tiled_cachingIfEvPKT_PS0_ii:
	.zero		2048


//--------------------- .nv.shared._Z12conv1d_tiledIfEvPKT_PS0_ii --------------------------
	.section	.nv.shared._Z12conv1d_tiledIfEvPKT_PS0_ii,"aw",@nobits
	.sectionflags	@""
	.align	4
.nv.shared._Z12conv1d_tiledIfEvPKT_PS0_ii:
	.zero		2084


//--------------------- .nv.shared._Z20conv1d_tiled_cachingIdEvPKT_PS0_ii --------------------------
	.section	.nv.shared._Z20conv1d_tiled_cachingIdEvPKT_PS0_ii,"aw",@nobits
	.sectionflags	@""
	.align	8
.nv.shared._Z20conv1d_tiled_cachingIdEvPKT_PS0_ii:
	.zero		3072


//--------------------- .nv.shared._Z12conv1d_tiledIdEvPKT_PS0_ii --------------------------
	.section	.nv.shared._Z12conv1d_tiledIdEvPKT_PS0_ii,"aw",@nobits
	.sectionflags	@""
	.align	8
.nv.shared._Z12conv1d_tiledIdEvPKT_PS0_ii:
	.zero		3144


//--------------------- .nv.constant0._Z20conv1d_tiled_cachingIsEvPKT_PS0_ii --------------------------
	.section	.nv.constant0._Z20conv1d_tiled_cachingIsEvPKT_PS0_ii,"a",@progbits
	.sectionflags	@""
	.align	4
.nv.constant0._Z20conv1d_tiled_cachingIsEvPKT_PS0_ii:
	.zero		920


//--------------------- .nv.constant0._Z12conv1d_tiledIsEvPKT_PS0_ii --------------------------
	.section	.nv.constant0._Z12conv1d_tiledIsEvPKT_PS0_ii,"a",@progbits
	.sectionflags	@""
	.align	4
.nv.constant0._Z12conv1d_tiledIsEvPKT_PS0_ii:
	.zero		920


//--------------------- .nv.constant0._Z6conv1dIsEvPKT_PS0_ii --------------------------
	.section	.nv.constant0._Z6conv1dIsEvPKT_PS0_ii,"a",@progbits
	.sectionflags	@""
	.align	4
.nv.constant0._Z6conv1dIsEvPKT_PS0_ii:
	.zero		920


//--------------------- .nv.constant0._Z20conv1d_tiled_cachingIfEvPKT_PS0_ii --------------------------
	.section	.nv.constant0._Z20conv1d_tiled_cachingIfEvPKT_PS0_ii,"a",@progbits
	.sectionflags	@""
	.align	4
.nv.constant0._Z20conv1d_tiled_cachingIfEvPKT_PS0_ii:
	.zero		920


//--------------------- .nv.constant0._Z12conv1d_tiledIfEvPKT_PS0_ii --------------------------
	.section	.nv.constant0._Z12conv1d_tiledIfEvPKT_PS0_ii,"a",@progbits
	.sectionflags	@""
	.align	4
.nv.constant0._Z12conv1d_tiledIfEvPKT_PS0_ii:
	.zero		920


//--------------------- .nv.constant0._Z6conv1dIfEvPKT_PS0_ii --------------------------
	.section	.nv.constant0._Z6conv1dIfEvPKT_PS0_ii,"a",@progbits
	.sectionflags	@""
	.align	4
.nv.constant0._Z6conv1dIfEvPKT_PS0_ii:
	.zero		920


//--------------------- .nv.constant0._Z20conv1d_tiled_cachingIdEvPKT_PS0_ii --------------------------
	.section	.nv.constant0._Z20conv1d_tiled_cachingIdEvPKT_PS0_ii,"a",@progbits
	.sectionflags	@""
	.align	4
.nv.constant0._Z20conv1d_tiled_cachingIdEvPKT_PS0_ii:
	.zero		920


//--------------------- .nv.constant0._Z12conv1d_tiledIdEvPKT_PS0_ii --------------------------
	.section	.nv.constant0._Z12conv1d_tiledIdEvPKT_PS0_ii,"a",@progbits
	.sectionflags	@""
	.align	4
.nv.constant0._Z12conv1d_tiledIdEvPKT_PS0_ii:
	.zero		920


//--------------------- .nv.constant0._Z6conv1dIdEvPKT_PS0_ii --------------------------
	.section	.nv.constant0._Z6conv1dIdEvPKT_PS0_ii,"a",@progbits
	.sectionflags	@""
	.align	4
.nv.constant0._Z6conv1dIdEvPKT_PS0_ii:
	.zero		920


//--------------------- SYMBOLS --------------------------

	.type		.nv.reservedSmem.offset0,@object
	.size		.nv.reservedSmem.offset0,0x4
	.type		.nv.reservedSmem.cap,@object
	.size		.nv.reservedSmem.cap,0x4
